//
// Generated by NVIDIA NVVM Compiler
//
// Compiler Build ID: CL-36424714
// Cuda compilation tools, release 13.0, V13.0.88
// Based on NVVM 20.0.0
//

.version 9.0
.target sm_100
.address_size 64

	// .globl	_Z5calcBPfS_S_dddd

.visible .entry _Z5calcBPfS_S_dddd(
	.param .u64 .ptr .align 1 _Z5calcBPfS_S_dddd_param_0,
	.param .u64 .ptr .align 1 _Z5calcBPfS_S_dddd_param_1,
	.param .u64 .ptr .align 1 _Z5calcBPfS_S_dddd_param_2,
	.param .f64 _Z5calcBPfS_S_dddd_param_3,
	.param .f64 _Z5calcBPfS_S_dddd_param_4,
	.param .f64 _Z5calcBPfS_S_dddd_param_5,
	.param .f64 _Z5calcBPfS_S_dddd_param_6
)
{
	.reg .pred 	%p<8>;
	.reg .b32 	%r<19>;
	.reg .b32 	%f<14>;
	.reg .b64 	%rd<21>;
	.reg .b64 	%fd<26>;

	ld.param.u64 	%rd2, [_Z5calcBPfS_S_dddd_param_1];
	ld.param.u64 	%rd3, [_Z5calcBPfS_S_dddd_param_2];
	ld.param.f64 	%fd1, [_Z5calcBPfS_S_dddd_param_3];
	ld.param.f64 	%fd2, [_Z5calcBPfS_S_dddd_param_4];
	ld.param.f64 	%fd3, [_Z5calcBPfS_S_dddd_param_5];
	ld.param.f64 	%fd4, [_Z5calcBPfS_S_dddd_param_6];
	mov.u32 	%r4, %nctaid.x;
	mov.u32 	%r6, %ntid.x;
	mov.u32 	%r7, %ctaid.x;
	mov.u32 	%r8, %tid.x;
	setp.eq.s32 	%p1, %r7, 0;
	add.s32 	%r9, %r4, -1;
	setp.le.u32 	%p2, %r9, %r7;
	setp.eq.s32 	%p3, %r8, 0;
	or.pred  	%p4, %p1, %p3;
	or.pred  	%p5, %p4, %p2;
	add.s32 	%r10, %r6, -1;
	setp.le.u32 	%p6, %r10, %r8;
	or.pred  	%p7, %p5, %p6;
	@%p7 bra 	$L__BB0_2;
	ld.param.u64 	%rd20, [_Z5calcBPfS_S_dddd_param_0];
	cvta.to.global.u64 	%rd4, %rd2;
	cvta.to.global.u64 	%rd5, %rd3;
	cvta.to.global.u64 	%rd6, %rd20;
	rcp.rn.f64 	%fd5, %fd1;
	mul.lo.s32 	%r11, %r7, %r6;
	add.s32 	%r12, %r11, %r8;
	mul.wide.u32 	%rd7, %r12, 4;
	add.s64 	%rd8, %rd4, %rd7;
	ld.global.f32 	%f1, [%rd8+4];
	add.s32 	%r13, %r12, -1;
	mul.wide.u32 	%rd9, %r13, 4;
	add.s64 	%rd10, %rd4, %rd9;
	ld.global.f32 	%f2, [%rd10];
	sub.f32 	%f3, %f1, %f2;
	cvt.f64.f32 	%fd6, %f3;
	add.f64 	%fd7, %fd3, %fd3;
	div.rn.f64 	%fd8, %fd6, %fd7;
	add.s32 	%r14, %r11, %r6;
	add.s32 	%r15, %r12, %r6;
	mul.wide.u32 	%rd11, %r15, 4;
	add.s64 	%rd12, %rd5, %rd11;
	ld.global.f32 	%f4, [%rd12];
	shl.b32 	%r16, %r6, 1;
	sub.s32 	%r17, %r14, %r16;
	add.s32 	%r18, %r17, %r8;
	mul.wide.u32 	%rd13, %r18, 4;
	add.s64 	%rd14, %rd5, %rd13;
	ld.global.f32 	%f5, [%rd14];
	sub.f32 	%f6, %f4, %f5;
	cvt.f64.f32 	%fd9, %f6;
	add.f64 	%fd10, %fd2, %fd2;
	div.rn.f64 	%fd11, %fd9, %fd10;
	add.f64 	%fd12, %fd8, %fd11;
	mul.f64 	%fd13, %fd5, %fd12;
	mul.f64 	%fd14, %fd8, %fd8;
	sub.f64 	%fd15, %fd13, %fd14;
	add.s64 	%rd15, %rd4, %rd11;
	ld.global.f32 	%f7, [%rd15];
	add.s64 	%rd16, %rd4, %rd13;
	ld.global.f32 	%f8, [%rd16];
	sub.f32 	%f9, %f7, %f8;
	cvt.f64.f32 	%fd16, %f9;
	div.rn.f64 	%fd17, %fd16, %fd10;
	add.s64 	%rd17, %rd5, %rd7;
	ld.global.f32 	%f10, [%rd17+4];
	add.s64 	%rd18, %rd5, %rd9;
	ld.global.f32 	%f11, [%rd18];
	sub.f32 	%f12, %f10, %f11;
	cvt.f64.f32 	%fd18, %f12;
	mul.f64 	%fd19, %fd17, %fd18;
	div.rn.f64 	%fd20, %fd19, %fd7;
	add.f64 	%fd21, %fd20, %fd20;
	sub.f64 	%fd22, %fd15, %fd21;
	mul.f64 	%fd23, %fd11, %fd11;
	sub.f64 	%fd24, %fd22, %fd23;
	mul.f64 	%fd25, %fd4, %fd24;
	cvt.rn.f32.f64 	%f13, %fd25;
	add.s64 	%rd19, %rd6, %rd7;
	st.global.f32 	[%rd19], %f13;
$L__BB0_2:
	ret;

}
	// .globl	_Z5copyPPfS_
.visible .entry _Z5copyPPfS_(
	.param .u64 .ptr .align 1 _Z5copyPPfS__param_0,
	.param .u64 .ptr .align 1 _Z5copyPPfS__param_1
)
{
	.reg .b32 	%r<5>;
	.reg .b32 	%f<2>;
	.reg .b64 	%rd<8>;

	ld.param.u64 	%rd1, [_Z5copyPPfS__param_0];
	ld.param.u64 	%rd2, [_Z5copyPPfS__param_1];
	cvta.to.global.u64 	%rd3, %rd2;
	cvta.to.global.u64 	%rd4, %rd1;
	mov.u32 	%r1, %ntid.x;
	mov.u32 	%r2, %ctaid.x;
	mov.u32 	%r3, %tid.x;
	mad.lo.s32 	%r4, %r2, %r1, %r3;
	mul.wide.u32 	%rd5, %r4, 4;
	add.s64 	%rd6, %rd4, %rd5;
	ld.global.f32 	%f1, [%rd6];
	add.s64 	%rd7, %rd3, %rd5;
	st.global.f32 	[%rd7], %f1;
	ret;

}
	// .globl	_Z5calcPPfS_S_dd
.visible .entry _Z5calcPPfS_S_dd(
	.param .u64 .ptr .align 1 _Z5calcPPfS_S_dd_param_0,
	.param .u64 .ptr .align 1 _Z5calcPPfS_S_dd_param_1,
	.param .u64 .ptr .align 1 _Z5calcPPfS_S_dd_param_2,
	.param .f64 _Z5calcPPfS_S_dd_param_3,
	.param .f64 _Z5calcPPfS_S_dd_param_4
)
{
	.reg .pred 	%p<8>;
	.reg .b32 	%r<19>;
	.reg .b32 	%f<9>;
	.reg .b64 	%rd<17>;
	.reg .b64 	%fd<18>;

	ld.param.u64 	%rd1, [_Z5calcPPfS_S_dd_param_0];
	ld.param.u64 	%rd2, [_Z5calcPPfS_S_dd_param_1];
	ld.param.u64 	%rd3, [_Z5calcPPfS_S_dd_param_2];
	ld.param.f64 	%fd1, [_Z5calcPPfS_S_dd_param_3];
	ld.param.f64 	%fd2, [_Z5calcPPfS_S_dd_param_4];
	mov.u32 	%r4, %nctaid.x;
	mov.u32 	%r6, %ntid.x;
	mov.u32 	%r7, %ctaid.x;
	mov.u32 	%r8, %tid.x;
	setp.eq.s32 	%p1, %r7, 0;
	add.s32 	%r9, %r4, -1;
	setp.le.u32 	%p2, %r9, %r7;
	setp.eq.s32 	%p3, %r8, 0;
	or.pred  	%p4, %p1, %p3;
	or.pred  	%p5, %p4, %p2;
	add.s32 	%r10, %r6, -1;
	setp.le.u32 	%p6, %r10, %r8;
	or.pred  	%p7, %p5, %p6;
	@%p7 bra 	$L__BB2_2;
	cvta.to.global.u64 	%rd4, %rd2;
	cvta.to.global.u64 	%rd5, %rd3;
	cvta.to.global.u64 	%rd6, %rd1;
	mul.f64 	%fd3, %fd1, %fd1;
	mul.lo.s32 	%r11, %r7, %r6;
	add.s32 	%r12, %r11, %r8;
	mul.wide.u32 	%rd7, %r12, 4;
	add.s64 	%rd8, %rd4, %rd7;
	ld.global.f32 	%f1, [%rd8+4];
	add.s32 	%r13, %r12, -1;
	mul.wide.u32 	%rd9, %r13, 4;
	add.s64 	%rd10, %rd4, %rd9;
	ld.global.f32 	%f2, [%rd10];
	add.f32 	%f3, %f1, %f2;
	cvt.f64.f32 	%fd4, %f3;
	mul.f64 	%fd5, %fd2, %fd2;
	add.s32 	%r14, %r11, %r6;
	add.s32 	%r15, %r12, %r6;
	mul.wide.u32 	%rd11, %r15, 4;
	add.s64 	%rd12, %rd4, %rd11;
	ld.global.f32 	%f4, [%rd12];
	shl.b32 	%r16, %r6, 1;
	sub.s32 	%r17, %r14, %r16;
	add.s32 	%r18, %r17, %r8;
	mul.wide.u32 	%rd13, %r18, 4;
	add.s64 	%rd14, %rd4, %rd13;
	ld.global.f32 	%f5, [%rd14];
	add.f32 	%f6, %f4, %f5;
	cvt.f64.f32 	%fd6, %f6;
	mul.f64 	%fd7, %fd5, %fd6;
	fma.rn.f64 	%fd8, %fd3, %fd4, %fd7;
	add.s64 	%rd15, %rd5, %rd7;
	ld.global.f32 	%f7, [%rd15];
	cvt.f64.f32 	%fd9, %f7;
	mul.f64 	%fd10, %fd2, %fd9;
	mul.f64 	%fd11, %fd2, %fd10;
	mul.f64 	%fd12, %fd1, %fd11;
	mul.f64 	%fd13, %fd1, %fd12;
	sub.f64 	%fd14, %fd8, %fd13;
	add.f64 	%fd15, %fd3, %fd5;
	add.f64 	%fd16, %fd15, %fd15;
	div.rn.f64 	%fd17, %fd14, %fd16;
	cvt.rn.f32.f64 	%f8, %fd17;
	add.s64 	%rd16, %rd6, %rd7;
	st.global.f32 	[%rd16], %f8;
$L__BB2_2:
	ret;

}
	// .globl	_Z13calcBoundaryPPf
.visible .entry _Z13calcBoundaryPPf(
	.param .u64 .ptr .align 1 _Z13calcBoundaryPPf_param_0
)
{
	.reg .pred 	%p<5>;
	.reg .b32 	%r<13>;
	.reg .b32 	%f<4>;
	.reg .b64 	%rd<15>;

	ld.param.u64 	%rd2, [_Z13calcBoundaryPPf_param_0];
	cvta.to.global.u64 	%rd1, %rd2;
	mov.u32 	%r1, %ntid.x;
	mov.u32 	%r2, %ctaid.x;
	mov.u32 	%r3, %tid.x;
	setp.ne.s32 	%p1, %r2, 0;
	@%p1 bra 	$L__BB3_2;
	add.s32 	%r12, %r1, %r3;
	mul.wide.u32 	%rd11, %r12, 4;
	add.s64 	%rd12, %rd1, %rd11;
	ld.global.f32 	%f3, [%rd12];
	mul.wide.u32 	%rd13, %r3, 4;
	add.s64 	%rd14, %rd1, %rd13;
	st.global.f32 	[%rd14], %f3;
	bra.uni 	$L__BB3_8;
$L__BB3_2:
	mov.u32 	%r4, %nctaid.x;
	add.s32 	%r5, %r4, -1;
	setp.ne.s32 	%p2, %r2, %r5;
	@%p2 bra 	$L__BB3_4;
	mad.lo.s32 	%r10, %r2, %r1, %r3;
	mul.wide.u32 	%rd9, %r10, 4;
	add.s64 	%rd10, %rd1, %rd9;
	mov.b32 	%r11, 0;
	st.global.u32 	[%rd10], %r11;
	bra.uni 	$L__BB3_8;
$L__BB3_4:
	setp.ne.s32 	%p3, %r3, 0;
	@%p3 bra 	$L__BB3_6;
	mul.lo.s32 	%r9, %r2, %r1;
	mul.wide.u32 	%rd7, %r9, 4;
	add.s64 	%rd8, %rd1, %rd7;
	ld.global.f32 	%f2, [%rd8+4];
	st.global.f32 	[%rd8], %f2;
	bra.uni 	$L__BB3_8;
$L__BB3_6:
	add.s32 	%r6, %r1, -1;
	setp.ne.s32 	%p4, %r3, %r6;
	@%p4 bra 	$L__BB3_8;
	mad.lo.s32 	%r7, %r2, %r1, %r3;
	add.s32 	%r8, %r7, -1;
	mul.wide.u32 	%rd3, %r8, 4;
	add.s64 	%rd4, %rd1, %rd3;
	ld.global.f32 	%f1, [%rd4];
	mul.wide.u32 	%rd5, %r7, 4;
	add.s64 	%rd6, %rd1, %rd5;
	st.global.f32 	[%rd6], %f1;
$L__BB3_8:
	ret;

}
	// .globl	_Z6copyUVPfS_S_S_
.visible .entry _Z6copyUVPfS_S_S_(
	.param .u64 .ptr .align 1 _Z6copyUVPfS_S_S__param_0,
	.param .u64 .ptr .align 1 _Z6copyUVPfS_S_S__param_1,
	.param .u64 .ptr .align 1 _Z6copyUVPfS_S_S__param_2,
	.param .u64 .ptr .align 1 _Z6copyUVPfS_S_S__param_3
)
{
	.reg .b32 	%r<5>;
	.reg .b32 	%f<3>;
	.reg .b64 	%rd<14>;

	ld.param.u64 	%rd1, [_Z6copyUVPfS_S_S__param_0];
	ld.param.u64 	%rd2, [_Z6copyUVPfS_S_S__param_1];
	ld.param.u64 	%rd3, [_Z6copyUVPfS_S_S__param_2];
	ld.param.u64 	%rd4, [_Z6copyUVPfS_S_S__param_3];
	cvta.to.global.u64 	%rd5, %rd4;
	cvta.to.global.u64 	%rd6, %rd2;
	cvta.to.global.u64 	%rd7, %rd3;
	cvta.to.global.u64 	%rd8, %rd1;
	mov.u32 	%r1, %ntid.x;
	mov.u32 	%r2, %ctaid.x;
	mov.u32 	%r3, %tid.x;
	mad.lo.s32 	%r4, %r2, %r1, %r3;
	mul.wide.u32 	%rd9, %r4, 4;
	add.s64 	%rd10, %rd8, %rd9;
	ld.global.f32 	%f1, [%rd10];
	add.s64 	%rd11, %rd7, %rd9;
	st.global.f32 	[%rd11], %f1;
	add.s64 	%rd12, %rd6, %rd9;
	ld.global.f32 	%f2, [%rd12];
	add.s64 	%rd13, %rd5, %rd9;
	st.global.f32 	[%rd13], %f2;
	ret;

}
	// .globl	_Z6calcUVPfS_S_S_S_ddddd
.visible .entry _Z6calcUVPfS_S_S_S_ddddd(
	.param .u64 .ptr .align 1 _Z6calcUVPfS_S_S_S_ddddd_param_0,
	.param .u64 .ptr .align 1 _Z6calcUVPfS_S_S_S_ddddd_param_1,
	.param .u64 .ptr .align 1 _Z6calcUVPfS_S_S_S_ddddd_param_2,
	.param .u64 .ptr .align 1 _Z6calcUVPfS_S_S_S_ddddd_param_3,
	.param .u64 .ptr .align 1 _Z6calcUVPfS_S_S_S_ddddd_param_4,
	.param .f64 _Z6calcUVPfS_S_S_S_ddddd_param_5,
	.param .f64 _Z6calcUVPfS_S_S_S_ddddd_param_6,
	.param .f64 _Z6calcUVPfS_S_S_S_ddddd_param_7,
	.param .f64 _Z6calcUVPfS_S_S_S_ddddd_param_8,
	.param .f64 _Z6calcUVPfS_S_S_S_ddddd_param_9
)
{
	.reg .pred 	%p<8>;
	.reg .b32 	%r<17>;
	.reg .b32 	%f<33>;
	.reg .b64 	%rd<31>;
	.reg .b64 	%fd<49>;

	ld.param.u64 	%rd2, [_Z6calcUVPfS_S_S_S_ddddd_param_1];
	ld.param.u64 	%rd4, [_Z6calcUVPfS_S_S_S_ddddd_param_3];
	ld.param.u64 	%rd5, [_Z6calcUVPfS_S_S_S_ddddd_param_4];
	ld.param.f64 	%fd1, [_Z6calcUVPfS_S_S_S_ddddd_param_5];
	ld.param.f64 	%fd3, [_Z6calcUVPfS_S_S_S_ddddd_param_7];
	ld.param.f64 	%fd4, [_Z6calcUVPfS_S_S_S_ddddd_param_8];
	ld.param.f64 	%fd5, [_Z6calcUVPfS_S_S_S_ddddd_param_9];
	mov.u32 	%r4, %nctaid.x;
	mov.u32 	%r6, %ntid.x;
	mov.u32 	%r7, %ctaid.x;
	mov.u32 	%r8, %tid.x;
	setp.eq.s32 	%p1, %r7, 0;
	add.s32 	%r9, %r4, -1;
	setp.le.u32 	%p2, %r9, %r7;
	setp.eq.s32 	%p3, %r8, 0;
	or.pred  	%p4, %p1, %p3;
	or.pred  	%p5, %p4, %p2;
	add.s32 	%r10, %r6, -1;
	setp.le.u32 	%p6, %r10, %r8;
	or.pred  	%p7, %p5, %p6;
	@%p7 bra 	$L__BB5_2;
	ld.param.f64 	%fd48, [_Z6calcUVPfS_S_S_S_ddddd_param_6];
	ld.param.u64 	%rd30, [_Z6calcUVPfS_S_S_S_ddddd_param_2];
	ld.param.u64 	%rd29, [_Z6calcUVPfS_S_S_S_ddddd_param_0];
	cvta.to.global.u64 	%rd6, %rd30;
	cvta.to.global.u64 	%rd7, %rd5;
	cvta.to.global.u64 	%rd8, %rd29;
	cvta.to.global.u64 	%rd9, %rd4;
	cvta.to.global.u64 	%rd10, %rd2;
	mul.lo.s32 	%r11, %r7, %r6;
	add.s32 	%r12, %r11, %r8;
	mul.wide.u32 	%rd11, %r12, 4;
	add.s64 	%rd12, %rd6, %rd11;
	ld.global.f32 	%f1, [%rd12];
	cvt.f64.f32 	%fd6, %f1;
	mul.f64 	%fd7, %fd1, %fd6;
	div.rn.f64 	%fd8, %fd7, %fd3;
	add.s32 	%r13, %r12, -1;
	mul.wide.u32 	%rd13, %r13, 4;
	add.s64 	%rd14, %rd6, %rd13;
	ld.global.f32 	%f2, [%rd14];
	sub.f32 	%f3, %f1, %f2;
	cvt.f64.f32 	%fd9, %f3;
	mul.f64 	%fd10, %fd8, %fd9;
	sub.f64 	%fd11, %fd6, %fd10;
	div.rn.f64 	%fd12, %fd7, %fd48;
	sub.s32 	%r14, %r11, %r6;
	add.s32 	%r15, %r14, %r8;
	mul.wide.u32 	%rd15, %r15, 4;
	add.s64 	%rd16, %rd6, %rd15;
	ld.global.f32 	%f4, [%rd16];
	sub.f32 	%f5, %f1, %f4;
	cvt.f64.f32 	%fd13, %f5;
	mul.f64 	%fd14, %fd12, %fd13;
	sub.f64 	%fd15, %fd11, %fd14;
	add.f64 	%fd16, %fd5, %fd5;
	mul.f64 	%fd17, %fd3, %fd16;
	div.rn.f64 	%fd18, %fd1, %fd17;
	add.s64 	%rd17, %rd7, %rd11;
	ld.global.f32 	%f6, [%rd17+4];
	add.s64 	%rd18, %rd7, %rd13;
	ld.global.f32 	%f7, [%rd18];
	sub.f32 	%f8, %f6, %f7;
	cvt.f64.f32 	%fd19, %f8;
	mul.f64 	%fd20, %fd18, %fd19;
	sub.f64 	%fd21, %fd15, %fd20;
	mul.f64 	%fd22, %fd1, %fd4;
	div.rn.f64 	%fd23, %fd22, %fd3;
	mul.f64 	%fd24, %fd3, %fd23;
	ld.global.f32 	%f9, [%rd12+4];
	add.f32 	%f10, %f1, %f1;
	sub.f32 	%f11, %f9, %f10;
	add.f32 	%f12, %f2, %f11;
	cvt.f64.f32 	%fd25, %f12;
	fma.rn.f64 	%fd26, %fd24, %fd25, %fd21;
	div.rn.f64 	%fd27, %fd22, %fd48;
	mul.f64 	%fd28, %fd48, %fd27;
	add.s32 	%r16, %r12, %r6;
	mul.wide.u32 	%rd19, %r16, 4;
	add.s64 	%rd20, %rd6, %rd19;
	ld.global.f32 	%f13, [%rd20];
	sub.f32 	%f14, %f13, %f10;
	add.f32 	%f15, %f4, %f14;
	cvt.f64.f32 	%fd29, %f15;
	fma.rn.f64 	%fd30, %fd28, %fd29, %fd26;
	cvt.rn.f32.f64 	%f16, %fd30;
	add.s64 	%rd21, %rd8, %rd11;
	st.global.f32 	[%rd21], %f16;
	add.s64 	%rd22, %rd9, %rd11;
	ld.global.f32 	%f17, [%rd22];
	cvt.f64.f32 	%fd31, %f17;
	mul.f64 	%fd32, %fd1, %fd31;
	div.rn.f64 	%fd33, %fd32, %fd3;
	add.s64 	%rd23, %rd9, %rd13;
	ld.global.f32 	%f18, [%rd23];
	sub.f32 	%f19, %f17, %f18;
	cvt.f64.f32 	%fd34, %f19;
	mul.f64 	%fd35, %fd33, %fd34;
	sub.f64 	%fd36, %fd31, %fd35;
	div.rn.f64 	%fd37, %fd32, %fd48;
	add.s64 	%rd24, %rd9, %rd15;
	ld.global.f32 	%f20, [%rd24];
	sub.f32 	%f21, %f17, %f20;
	cvt.f64.f32 	%fd38, %f21;
	mul.f64 	%fd39, %fd37, %fd38;
	sub.f64 	%fd40, %fd36, %fd39;
	add.s64 	%rd25, %rd7, %rd19;
	ld.global.f32 	%f22, [%rd25];
	add.s64 	%rd26, %rd7, %rd15;
	ld.global.f32 	%f23, [%rd26];
	sub.f32 	%f24, %f22, %f23;
	cvt.f64.f32 	%fd41, %f24;
	mul.f64 	%fd42, %fd18, %fd41;
	sub.f64 	%fd43, %fd40, %fd42;
	ld.global.f32 	%f25, [%rd22+4];
	add.f32 	%f26, %f17, %f17;
	sub.f32 	%f27, %f25, %f26;
	add.f32 	%f28, %f18, %f27;
	cvt.f64.f32 	%fd44, %f28;
	fma.rn.f64 	%fd45, %fd24, %fd44, %fd43;
	add.s64 	%rd27, %rd9, %rd19;
	ld.global.f32 	%f29, [%rd27];
	sub.f32 	%f30, %f29, %f26;
	add.f32 	%f31, %f20, %f30;
	cvt.f64.f32 	%fd46, %f31;
	fma.rn.f64 	%fd47, %fd28, %fd46, %fd45;
	cvt.rn.f32.f64 	%f32, %fd47;
	add.s64 	%rd28, %rd10, %rd11;
	st.global.f32 	[%rd28], %f32;
$L__BB5_2:
	ret;

}
	// .globl	_Z14calcBoundaryUVPfS_
.visible .entry _Z14calcBoundaryUVPfS_(
	.param .u64 .ptr .align 1 _Z14calcBoundaryUVPfS__param_0,
	.param .u64 .ptr .align 1 _Z14calcBoundaryUVPfS__param_1
)
{
	.reg .pred 	%p<5>;
	.reg .b32 	%r<15>;
	.reg .b64 	%rd<17>;

	ld.param.u64 	%rd3, [_Z14calcBoundaryUVPfS__param_0];
	ld.param.u64 	%rd4, [_Z14calcBoundaryUVPfS__param_1];
	cvta.to.global.u64 	%rd1, %rd4;
	cvta.to.global.u64 	%rd2, %rd3;
	mov.u32 	%r1, %ntid.x;
	mov.u32 	%r2, %ctaid.x;
	mov.u32 	%r3, %tid.x;
	setp.ne.s32 	%p1, %r2, 0;
	@%p1 bra 	$L__BB6_2;
	mul.wide.u32 	%rd14, %r3, 4;
	add.s64 	%rd15, %rd2, %rd14;
	mov.b32 	%r14, 0;
	st.global.u32 	[%rd15], %r14;
	add.s64 	%rd16, %rd1, %rd14;
	st.global.u32 	[%rd16], %r14;
	bra.uni 	$L__BB6_8;
$L__BB6_2:
	mov.u32 	%r4, %nctaid.x;
	add.s32 	%r5, %r4, -1;
	setp.ne.s32 	%p2, %r2, %r5;
	@%p2 bra 	$L__BB6_4;
	mad.lo.s32 	%r11, %r2, %r1, %r3;
	mul.wide.u32 	%rd11, %r11, 4;
	add.s64 	%rd12, %rd2, %rd11;
	mov.b32 	%r12, 1065353216;
	st.global.u32 	[%rd12], %r12;
	add.s64 	%rd13, %rd1, %rd11;
	mov.b32 	%r13, 0;
	st.global.u32 	[%rd13], %r13;
	bra.uni 	$L__BB6_8;
$L__BB6_4:
	setp.ne.s32 	%p3, %r3, 0;
	@%p3 bra 	$L__BB6_6;
	mul.lo.s32 	%r9, %r2, %r1;
	mul.wide.u32 	%rd8, %r9, 4;
	add.s64 	%rd9, %rd2, %rd8;
	mov.b32 	%r10, 0;
	st.global.u32 	[%rd9], %r10;
	add.s64 	%rd10, %rd1, %rd8;
	st.global.u32 	[%rd10], %r10;
	bra.uni 	$L__BB6_8;
$L__BB6_6:
	add.s32 	%r6, %r1, -1;
	setp.ne.s32 	%p4, %r3, %r6;
	@%p4 bra 	$L__BB6_8;
	mad.lo.s32 	%r7, %r2, %r1, %r3;
	mul.wide.u32 	%rd5, %r7, 4;
	add.s64 	%rd6, %rd2, %rd5;
	mov.b32 	%r8, 0;
	st.global.u32 	[%rd6], %r8;
	add.s64 	%rd7, %rd1, %rd5;
	st.global.u32 	[%rd7], %r8;
$L__BB6_8:
	ret;

}


// ===== COMPILED SASS (sm_100) =====

	.target	sm_100

	.elftype	@"ET_EXEC"


//--------------------- .note.nv.tkinfo           --------------------------
	.section	.note.nv.tkinfo,"",@"SHT_NOTE"
	.sectionflags	@"SHF_NOTE_NV_TKINFO"
	.tkinfo
        /*0018*/ 	.word	0x00000002
        /*0030*/ 	.string	""
        /*0030*/ 	.string	"ptxas"
        /*0030*/ 	.string	"Cuda compilation tools, release 13.0, V13.0.88"
        /*0030*/ 	.string	"Build cuda_13.0.r13.0/compiler.36424714_0"
        /*0030*/ 	.string	"-arch sm_100 -m 64 "



//--------------------- .note.nv.cuinfo           --------------------------
	.section	.note.nv.cuinfo,"",@"SHT_NOTE"
	.sectionflags	@"SHF_NOTE_NV_CUINFO"
        /*0018*/ 	.short	0x0002
        /*001a*/ 	.short	0x0064
        /*001c*/ 	.short	0x0082
	.zero		2


//--------------------- .nv.info                  --------------------------
	.section	.nv.info,"",@"SHT_CUDA_INFO"
	.align	4


	//----- nvinfo : EIATTR_REGCOUNT
	.align		4
        /*0000*/ 	.byte	0x04, 0x2f
        /*0002*/ 	.short	(.L_1 - .L_0)
	.align		4
.L_0:
        /*0004*/ 	.word	index@(_Z5calcBPfS_S_dddd)
        /*0008*/ 	.word	0x00000020


	//----- nvinfo : EIATTR_FRAME_SIZE
	.align		4
.L_1:
        /*000c*/ 	.byte	0x04, 0x11
        /*000e*/ 	.short	(.L_3 - .L_2)
	.align		4
.L_2:
        /*0010*/ 	.word	index@($__internal_3_$__cuda_sm20_div_rn_f64_full)
        /*0014*/ 	.word	0x00000000


	//----- nvinfo : EIATTR_FRAME_SIZE
	.align		4
.L_3:
        /*0018*/ 	.byte	0x04, 0x11
        /*001a*/ 	.short	(.L_5 - .L_4)
	.align		4
.L_4:
        /*001c*/ 	.word	index@($__internal_2_$__cuda_sm20_dblrcp_rn_slowpath_v3)
        /*0020*/ 	.word	0x00000000


	//----- nvinfo : EIATTR_FRAME_SIZE
	.align		4
.L_5:
        /*0024*/ 	.byte	0x04, 0x11
        /*0026*/ 	.short	(.L_7 - .L_6)
	.align		4
.L_6:
        /*0028*/ 	.word	index@(_Z5calcBPfS_S_dddd)
        /*002c*/ 	.word	0x00000000


	//----- nvinfo : EIATTR_REGCOUNT
	.align		4
.L_7:
        /*0030*/ 	.byte	0x04, 0x2f
        /*0032*/ 	.short	(.L_9 - .L_8)
	.align		4
.L_8:
        /*0034*/ 	.word	index@(_Z5copyPPfS_)
        /*0038*/ 	.word	0x0000000a


	//----- nvinfo : EIATTR_FRAME_SIZE
	.align		4
.L_9:
        /*003c*/ 	.byte	0x04, 0x11
        /*003e*/ 	.short	(.L_11 - .L_10)
	.align		4
.L_10:
        /*0040*/ 	.word	index@(_Z5copyPPfS_)
        /*0044*/ 	.word	0x00000000


	//----- nvinfo : EIATTR_REGCOUNT
	.align		4
.L_11:
        /*0048*/ 	.byte	0x04, 0x2f
        /*004a*/ 	.short	(.L_13 - .L_12)
	.align		4
.L_12:
        /*004c*/ 	.word	index@(_Z5calcPPfS_S_dd)
        /*0050*/ 	.word	0x0000001b


	//----- nvinfo : EIATTR_FRAME_SIZE
	.align		4
.L_13:
        /*0054*/ 	.byte	0x04, 0x11
        /*0056*/ 	.short	(.L_15 - .L_14)
	.align		4
.L_14:
        /*0058*/ 	.word	index@($__internal_1_$__cuda_sm20_div_rn_f64_full)
        /*005c*/ 	.word	0x00000000


	//----- nvinfo : EIATTR_FRAME_SIZE
	.align		4
.L_15:
        /*0060*/ 	.byte	0x04, 0x11
        /*0062*/ 	.short	(.L_17 - .L_16)
	.align		4
.L_16:
        /*0064*/ 	.word	index@(_Z5calcPPfS_S_dd)
        /*0068*/ 	.word	0x00000000


	//----- nvinfo : EIATTR_REGCOUNT
	.align		4
.L_17:
        /*006c*/ 	.byte	0x04, 0x2f
        /*006e*/ 	.short	(.L_19 - .L_18)
	.align		4
.L_18:
        /*0070*/ 	.word	index@(_Z13calcBoundaryPPf)
        /*0074*/ 	.word	0x0000000a


	//----- nvinfo : EIATTR_FRAME_SIZE
	.align		4
.L_19:
        /*0078*/ 	.byte	0x04, 0x11
        /*007a*/ 	.short	(.L_21 - .L_20)
	.align		4
.L_20:
        /*007c*/ 	.word	index@(_Z13calcBoundaryPPf)
        /*0080*/ 	.word	0x00000000


	//----- nvinfo : EIATTR_REGCOUNT
	.align		4
.L_21:
        /*0084*/ 	.byte	0x04, 0x2f
        /*0086*/ 	.short	(.L_23 - .L_22)
	.align		4
.L_22:
        /*0088*/ 	.word	index@(_Z6copyUVPfS_S_S_)
        /*008c*/ 	.word	0x0000000e


	//----- nvinfo : EIATTR_FRAME_SIZE
	.align		4
.L_23:
        /*0090*/ 	.byte	0x04, 0x11
        /*0092*/ 	.short	(.L_25 - .L_24)
	.align		4
.L_24:
        /*0094*/ 	.word	index@(_Z6copyUVPfS_S_S_)
        /*0098*/ 	.word	0x00000000


	//----- nvinfo : EIATTR_REGCOUNT
	.align		4
.L_25:
        /*009c*/ 	.byte	0x04, 0x2f
        /*009e*/ 	.short	(.L_27 - .L_26)
	.align		4
.L_26:
        /*00a0*/ 	.word	index@(_Z6calcUVPfS_S_S_S_ddddd)
        /*00a4*/ 	.word	0x00000028


	//----- nvinfo : EIATTR_FRAME_SIZE
	.align		4
.L_27:
        /*00a8*/ 	.byte	0x04, 0x11
        /*00aa*/ 	.short	(.L_29 - .L_28)
	.align		4
.L_28:
        /*00ac*/ 	.word	index@($__internal_0_$__cuda_sm20_div_rn_f64_full)
        /*00b0*/ 	.word	0x00000000


	//----- nvinfo : EIATTR_FRAME_SIZE
	.align		4
.L_29:
        /*00b4*/ 	.byte	0x04, 0x11
        /*00b6*/ 	.short	(.L_31 - .L_30)
	.align		4
.L_30:
        /*00b8*/ 	.word	index@(_Z6calcUVPfS_S_S_S_ddddd)
        /*00bc*/ 	.word	0x00000000


	//----- nvinfo : EIATTR_REGCOUNT
	.align		4
.L_31:
        /*00c0*/ 	.byte	0x04, 0x2f
        /*00c2*/ 	.short	(.L_33 - .L_32)
	.align		4
.L_32:
        /*00c4*/ 	.word	index@(_Z14calcBoundaryUVPfS_)
        /*00c8*/ 	.word	0x0000000c


	//----- nvinfo : EIATTR_FRAME_SIZE
	.align		4
.L_33:
        /*00cc*/ 	.byte	0x04, 0x11
        /*00ce*/ 	.short	(.L_35 - .L_34)
	.align		4
.L_34:
        /*00d0*/ 	.word	index@(_Z14calcBoundaryUVPfS_)
        /*00d4*/ 	.word	0x00000000


	//----- nvinfo : EIATTR_MIN_STACK_SIZE
	.align		4
.L_35:
        /*00d8*/ 	.byte	0x04, 0x12
        /*00da*/ 	.short	(.L_37 - .L_36)
	.align		4
.L_36:
        /*00dc*/ 	.word	index@(_Z14calcBoundaryUVPfS_)
        /*00e0*/ 	.word	0x00000000


	//----- nvinfo : EIATTR_MIN_STACK_SIZE
	.align		4
.L_37:
        /*00e4*/ 	.byte	0x04, 0x12
        /*00e6*/ 	.short	(.L_39 - .L_38)
	.align		4
.L_38:
        /*00e8*/ 	.word	index@(_Z6calcUVPfS_S_S_S_ddddd)
        /*00ec*/ 	.word	0x00000000


	//----- nvinfo : EIATTR_MIN_STACK_SIZE
	.align		4
.L_39:
        /*00f0*/ 	.byte	0x04, 0x12
        /*00f2*/ 	.short	(.L_41 - .L_40)
	.align		4
.L_40:
        /*00f4*/ 	.word	index@(_Z6copyUVPfS_S_S_)
        /*00f8*/ 	.word	0x00000000


	//----- nvinfo : EIATTR_MIN_STACK_SIZE
	.align		4
.L_41:
        /*00fc*/ 	.byte	0x04, 0x12
        /*00fe*/ 	.short	(.L_43 - .L_42)
	.align		4
.L_42:
        /*0100*/ 	.word	index@(_Z13calcBoundaryPPf)
        /*0104*/ 	.word	0x00000000


	//----- nvinfo : EIATTR_MIN_STACK_SIZE
	.align		4
.L_43:
        /*0108*/ 	.byte	0x04, 0x12
        /*010a*/ 	.short	(.L_45 - .L_44)
	.align		4
.L_44:
        /*010c*/ 	.word	index@(_Z5calcPPfS_S_dd)
        /*0110*/ 	.word	0x00000000


	//----- nvinfo : EIATTR_MIN_STACK_SIZE
	.align		4
.L_45:
        /*0114*/ 	.byte	0x04, 0x12
        /*0116*/ 	.short	(.L_47 - .L_46)
	.align		4
.L_46:
        /*0118*/ 	.word	index@(_Z5copyPPfS_)
        /*011c*/ 	.word	0x00000000


	//----- nvinfo : EIATTR_MIN_STACK_SIZE
	.align		4
.L_47:
        /*0120*/ 	.byte	0x04, 0x12
        /*0122*/ 	.short	(.L_49 - .L_48)
	.align		4
.L_48:
        /*0124*/ 	.word	index@(_Z5calcBPfS_S_dddd)
        /*0128*/ 	.word	0x00000000
.L_49:


//--------------------- .nv.compat                --------------------------
	.section	.nv.compat,"",@"SHT_CUDA_COMPAT_INFO"
	.align	4
        /*0000*/ 	.byte	0x02, 0x09, 0x00, 0x00, 0x02, 0x02, 0x01, 0x00, 0x02, 0x05, 0x05, 0x00, 0x03, 0x07, 0x01, 0x01
        /*0010*/ 	.byte	0x02, 0x03, 0x00, 0x00, 0x02, 0x06, 0x01, 0x00, 0x04, 0x0b, 0x08, 0x00, 0x01, 0x00, 0x00, 0x00
        /*0020*/ 	.byte	0x00, 0x00, 0x00, 0x00


//--------------------- .nv.info._Z14calcBoundaryUVPfS_ --------------------------
	.section	.nv.info._Z14calcBoundaryUVPfS_,"",@"SHT_CUDA_INFO"
	.sectionflags	@""
	.align	4


	//----- nvinfo : EIATTR_CUDA_API_VERSION
	.align		4
        /*0000*/ 	.byte	0x04, 0x37
        /*0002*/ 	.short	(.L_51 - .L_50)
.L_50:
        /*0004*/ 	.word	0x00000082


	//----- nvinfo : EIATTR_KPARAM_INFO
	.align		4
.L_51:
        /*0008*/ 	.byte	0x04, 0x17
        /*000a*/ 	.short	(.L_53 - .L_52)
.L_52:
        /*000c*/ 	.word	0x00000000
        /*0010*/ 	.short	0x0001
        /*0012*/ 	.short	0x0008
        /*0014*/ 	.byte	0x00, 0xf5, 0x21, 0x00


	//----- nvinfo : EIATTR_KPARAM_INFO
	.align		4
.L_53:
        /*0018*/ 	.byte	0x04, 0x17
        /*001a*/ 	.short	(.L_55 - .L_54)
.L_54:
        /*001c*/ 	.word	0x00000000
        /*0020*/ 	.short	0x0000
        /*0022*/ 	.short	0x0000
        /*0024*/ 	.byte	0x00, 0xf5, 0x21, 0x00


	//----- nvinfo : EIATTR_SPARSE_MMA_MASK
	.align		4
.L_55:
        /*0028*/ 	.byte	0x03, 0x50
        /*002a*/ 	.short	0x0000


	//----- nvinfo : EIATTR_MAXREG_COUNT
	.align		4
        /*002c*/ 	.byte	0x03, 0x1b
        /*002e*/ 	.short	0x00ff


	//----- nvinfo : EIATTR_MERCURY_ISA_VERSION
	.align		4
        /*0030*/ 	.byte	0x03, 0x5f
        /*0032*/ 	.short	0x0101


	//----- nvinfo : EIATTR_VRC_CTA_INIT_COUNT
	.align		4
        /*0034*/ 	.byte	0x02, 0x4a
	.zero		1
	.zero		1


	//----- nvinfo : EIATTR_EXIT_INSTR_OFFSETS
	.align		4
        /*0038*/ 	.byte	0x04, 0x1c
        /*003a*/ 	.short	(.L_57 - .L_56)


	//   ....[0]....
.L_56:
        /*003c*/ 	.word	0x000000c0


	//   ....[1]....
        /*0040*/ 	.word	0x00000190


	//   ....[2]....
        /*0044*/ 	.word	0x00000220


	//   ....[3]....
        /*0048*/ 	.word	0x00000250


	//   ....[4]....
        /*004c*/ 	.word	0x000002d0


	//----- nvinfo : EIATTR_CBANK_PARAM_SIZE
	.align		4
.L_57:
        /*0050*/ 	.byte	0x03, 0x19
        /*0052*/ 	.short	0x0010


	//----- nvinfo : EIATTR_PARAM_CBANK
	.align		4
        /*0054*/ 	.byte	0x04, 0x0a
        /*0056*/ 	.short	(.L_59 - .L_58)
	.align		4
.L_58:
        /*0058*/ 	.word	index@(.nv.constant0._Z14calcBoundaryUVPfS_)
        /*005c*/ 	.short	0x0380
        /*005e*/ 	.short	0x0010


	//----- nvinfo : EIATTR_SW_WAR
	.align		4
.L_59:
        /*0060*/ 	.byte	0x04, 0x36
        /*0062*/ 	.short	(.L_61 - .L_60)
.L_60:
        /*0064*/ 	.word	0x00000008
.L_61:


//--------------------- .nv.info._Z6calcUVPfS_S_S_S_ddddd --------------------------
	.section	.nv.info._Z6calcUVPfS_S_S_S_ddddd,"",@"SHT_CUDA_INFO"
	.sectionflags	@""
	.align	4


	//----- nvinfo : EIATTR_CUDA_API_VERSION
	.align		4
        /*0000*/ 	.byte	0x04, 0x37
        /*0002*/ 	.short	(.L_63 - .L_62)
.L_62:
        /*0004*/ 	.word	0x00000082


	//----- nvinfo : EIATTR_KPARAM_INFO
	.align		4
.L_63:
        /*0008*/ 	.byte	0x04, 0x17
        /*000a*/ 	.short	(.L_65 - .L_64)
.L_64:
        /*000c*/ 	.word	0x00000000
        /*0010*/ 	.short	0x0009
        /*0012*/ 	.short	0x0048
        /*0014*/ 	.byte	0x00, 0xf0, 0x21, 0x00


	//----- nvinfo : EIATTR_KPARAM_INFO
	.align		4
.L_65:
        /*0018*/ 	.byte	0x04, 0x17
        /*001a*/ 	.short	(.L_67 - .L_66)
.L_66:
        /*001c*/ 	.word	0x00000000
        /*0020*/ 	.short	0x0008
        /*0022*/ 	.short	0x0040
        /*0024*/ 	.byte	0x00, 0xf0, 0x21, 0x00


	//----- nvinfo : EIATTR_KPARAM_INFO
	.align		4
.L_67:
        /*0028*/ 	.byte	0x04, 0x17
        /*002a*/ 	.short	(.L_69 - .L_68)
.L_68:
        /*002c*/ 	.word	0x00000000
        /*0030*/ 	.short	0x0007
        /*0032*/ 	.short	0x0038
        /*0034*/ 	.byte	0x00, 0xf0, 0x21, 0x00


	//----- nvinfo : EIATTR_KPARAM_INFO
	.align		4
.L_69:
        /*0038*/ 	.byte	0x04, 0x17
        /*003a*/ 	.short	(.L_71 - .L_70)
.L_70:
        /*003c*/ 	.word	0x00000000
        /*0040*/ 	.short	0x0006
        /*0042*/ 	.short	0x0030
        /*0044*/ 	.byte	0x00, 0xf0, 0x21, 0x00


	//----- nvinfo : EIATTR_KPARAM_INFO
	.align		4
.L_71:
        /*0048*/ 	.byte	0x04, 0x17
        /*004a*/ 	.short	(.L_73 - .L_72)
.L_72:
        /*004c*/ 	.word	0x00000000
        /*0050*/ 	.short	0x0005
        /*0052*/ 	.short	0x0028
        /*0054*/ 	.byte	0x00, 0xf0, 0x21, 0x00


	//----- nvinfo : EIATTR_KPARAM_INFO
	.align		4
.L_73:
        /*0058*/ 	.byte	0x04, 0x17
        /*005a*/ 	.short	(.L_75 - .L_74)
.L_74:
        /*005c*/ 	.word	0x00000000
        /*0060*/ 	.short	0x0004
        /*0062*/ 	.short	0x0020
        /*0064*/ 	.byte	0x00, 0xf5, 0x21, 0x00


	//----- nvinfo : EIATTR_KPARAM_INFO
	.align		4
.L_75:
        /*0068*/ 	.byte	0x04, 0x17
        /*006a*/ 	.short	(.L_77 - .L_76)
.L_76:
        /*006c*/ 	.word	0x00000000
        /*0070*/ 	.short	0x0003
        /*0072*/ 	.short	0x0018
        /*0074*/ 	.byte	0x00, 0xf5, 0x21, 0x00


	//----- nvinfo : EIATTR_KPARAM_INFO
	.align		4
.L_77:
        /*0078*/ 	.byte	0x04, 0x17
        /*007a*/ 	.short	(.L_79 - .L_78)
.L_78:
        /*007c*/ 	.word	0x00000000
        /*0080*/ 	.short	0x0002
        /*0082*/ 	.short	0x0010
        /*0084*/ 	.byte	0x00, 0xf5, 0x21, 0x00


	//----- nvinfo : EIATTR_KPARAM_INFO
	.align		4
.L_79:
        /*0088*/ 	.byte	0x04, 0x17
        /*008a*/ 	.short	(.L_81 - .L_80)
.L_80:
        /*008c*/ 	.word	0x00000000
        /*0090*/ 	.short	0x0001
        /*0092*/ 	.short	0x0008
        /*0094*/ 	.byte	0x00, 0xf5, 0x21, 0x00


	//----- nvinfo : EIATTR_KPARAM_INFO
	.align		4
.L_81:
        /*0098*/ 	.byte	0x04, 0x17
        /*009a*/ 	.short	(.L_83 - .L_82)
.L_82:
        /*009c*/ 	.word	0x00000000
        /*00a0*/ 	.short	0x0000
        /*00a2*/ 	.short	0x0000
        /*00a4*/ 	.byte	0x00, 0xf5, 0x21, 0x00


	//----- nvinfo : EIATTR_SPARSE_MMA_MASK
	.align		4
.L_83:
        /*00a8*/ 	.byte	0x03, 0x50
        /*00aa*/ 	.short	0x0000


	//----- nvinfo : EIATTR_MAXREG_COUNT
	.align		4
        /*00ac*/ 	.byte	0x03, 0x1b
        /*00ae*/ 	.short	0x00ff


	//----- nvinfo : EIATTR_MERCURY_ISA_VERSION
	.align		4
        /*00b0*/ 	.byte	0x03, 0x5f
        /*00b2*/ 	.short	0x0101


	//----- nvinfo : EIATTR_VRC_CTA_INIT_COUNT
	.align		4
        /*00b4*/ 	.byte	0x02, 0x4a
	.zero		1
	.zero		1


	//----- nvinfo : EIATTR_EXIT_INSTR_OFFSETS
	.align		4
        /*00b8*/ 	.byte	0x04, 0x1c
        /*00ba*/ 	.short	(.L_85 - .L_84)


	//   ....[0]....
.L_84:
        /*00bc*/ 	.word	0x000000b0


	//   ....[1]....
        /*00c0*/ 	.word	0x00001210


	//----- nvinfo : EIATTR_CRS_STACK_SIZE
	.align		4
.L_85:
        /*00c4*/ 	.byte	0x04, 0x1e
        /*00c6*/ 	.short	(.L_87 - .L_86)
.L_86:
        /*00c8*/ 	.word	0x00000000


	//----- nvinfo : EIATTR_CBANK_PARAM_SIZE
	.align		4
.L_87:
        /*00cc*/ 	.byte	0x03, 0x19
        /*00ce*/ 	.short	0x0050


	//----- nvinfo : EIATTR_PARAM_CBANK
	.align		4
        /*00d0*/ 	.byte	0x04, 0x0a
        /*00d2*/ 	.short	(.L_89 - .L_88)
	.align		4
.L_88:
        /*00d4*/ 	.word	index@(.nv.constant0._Z6calcUVPfS_S_S_S_ddddd)
        /*00d8*/ 	.short	0x0380
        /*00da*/ 	.short	0x0050


	//----- nvinfo : EIATTR_SW_WAR
	.align		4
.L_89:
        /*00dc*/ 	.byte	0x04, 0x36
        /*00de*/ 	.short	(.L_91 - .L_90)
.L_90:
        /*00e0*/ 	.word	0x00000008
.L_91:


//--------------------- .nv.info._Z6copyUVPfS_S_S_ --------------------------
	.section	.nv.info._Z6copyUVPfS_S_S_,"",@"SHT_CUDA_INFO"
	.sectionflags	@""
	.align	4


	//----- nvinfo : EIATTR_CUDA_API_VERSION
	.align		4
        /*0000*/ 	.byte	0x04, 0x37
        /*0002*/ 	.short	(.L_93 - .L_92)
.L_92:
        /*0004*/ 	.word	0x00000082


	//----- nvinfo : EIATTR_KPARAM_INFO
	.align		4
.L_93:
        /*0008*/ 	.byte	0x04, 0x17
        /*000a*/ 	.short	(.L_95 - .L_94)
.L_94:
        /*000c*/ 	.word	0x00000000
        /*0010*/ 	.short	0x0003
        /*0012*/ 	.short	0x0018
        /*0014*/ 	.byte	0x00, 0xf5, 0x21, 0x00


	//----- nvinfo : EIATTR_KPARAM_INFO
	.align		4
.L_95:
        /*0018*/ 	.byte	0x04, 0x17
        /*001a*/ 	.short	(.L_97 - .L_96)
.L_96:
        /*001c*/ 	.word	0x00000000
        /*0020*/ 	.short	0x0002
        /*0022*/ 	.short	0x0010
        /*0024*/ 	.byte	0x00, 0xf5, 0x21, 0x00


	//----- nvinfo : EIATTR_KPARAM_INFO
	.align		4
.L_97:
        /*0028*/ 	.byte	0x04, 0x17
        /*002a*/ 	.short	(.L_99 - .L_98)
.L_98:
        /*002c*/ 	.word	0x00000000
        /*0030*/ 	.short	0x0001
        /*0032*/ 	.short	0x0008
        /*0034*/ 	.byte	0x00, 0xf5, 0x21, 0x00


	//----- nvinfo : EIATTR_KPARAM_INFO
	.align		4
.L_99:
        /*0038*/ 	.byte	0x04, 0x17
        /*003a*/ 	.short	(.L_101 - .L_100)
.L_100:
        /*003c*/ 	.word	0x00000000
        /*0040*/ 	.short	0x0000
        /*0042*/ 	.short	0x0000
        /*0044*/ 	.byte	0x00, 0xf5, 0x21, 0x00


	//----- nvinfo : EIATTR_SPARSE_MMA_MASK
	.align		4
.L_101:
        /*0048*/ 	.byte	0x03, 0x50
        /*004a*/ 	.short	0x0000


	//----- nvinfo : EIATTR_MAXREG_COUNT
	.align		4
        /*004c*/ 	.byte	0x03, 0x1b
        /*004e*/ 	.short	0x00ff


	//----- nvinfo : EIATTR_MERCURY_ISA_VERSION
	.align		4
        /*0050*/ 	.byte	0x03, 0x5f
        /*0052*/ 	.short	0x0101


	//----- nvinfo : EIATTR_VRC_CTA_INIT_COUNT
	.align		4
        /*0054*/ 	.byte	0x02, 0x4a
	.zero		1
	.zero		1


	//----- nvinfo : EIATTR_EXIT_INSTR_OFFSETS
	.align		4
        /*0058*/ 	.byte	0x04, 0x1c
        /*005a*/ 	.short	(.L_103 - .L_102)


	//   ....[0]....
.L_102:
        /*005c*/ 	.word	0x00000120


	//----- nvinfo : EIATTR_CBANK_PARAM_SIZE
	.align		4
.L_103:
        /*0060*/ 	.byte	0x03, 0x19
        /*0062*/ 	.short	0x0020


	//----- nvinfo : EIATTR_PARAM_CBANK
	.align		4
        /*0064*/ 	.byte	0x04, 0x0a
        /*0066*/ 	.short	(.L_105 - .L_104)
	.align		4
.L_104:
        /*0068*/ 	.word	index@(.nv.constant0._Z6copyUVPfS_S_S_)
        /*006c*/ 	.short	0x0380
        /*006e*/ 	.short	0x0020


	//----- nvinfo : EIATTR_SW_WAR
	.align		4
.L_105:
        /*0070*/ 	.byte	0x04, 0x36
        /*0072*/ 	.short	(.L_107 - .L_106)
.L_106:
        /*0074*/ 	.word	0x00000008
.L_107:


//--------------------- .nv.info._Z13calcBoundaryPPf --------------------------
	.section	.nv.info._Z13calcBoundaryPPf,"",@"SHT_CUDA_INFO"
	.sectionflags	@""
	.align	4


	//----- nvinfo : EIATTR_CUDA_API_VERSION
	.align		4
        /*0000*/ 	.byte	0x04, 0x37
        /*0002*/ 	.short	(.L_109 - .L_108)
.L_108:
        /*0004*/ 	.word	0x00000082


	//----- nvinfo : EIATTR_KPARAM_INFO
	.align		4
.L_109:
        /*0008*/ 	.byte	0x04, 0x17
        /*000a*/ 	.short	(.L_111 - .L_110)
.L_110:
        /*000c*/ 	.word	0x00000000
        /*0010*/ 	.short	0x0000
        /*0012*/ 	.short	0x0000
        /*0014*/ 	.byte	0x00, 0xf5, 0x21, 0x00


	//----- nvinfo : EIATTR_SPARSE_MMA_MASK
	.align		4
.L_111:
        /*0018*/ 	.byte	0x03, 0x50
        /*001a*/ 	.short	0x0000


	//----- nvinfo : EIATTR_MAXREG_COUNT
	.align		4
        /*001c*/ 	.byte	0x03, 0x1b
        /*001e*/ 	.short	0x00ff


	//----- nvinfo : EIATTR_MERCURY_ISA_VERSION
	.align		4
        /*0020*/ 	.byte	0x03, 0x5f
        /*0022*/ 	.short	0x0101


	//----- nvinfo : EIATTR_VRC_CTA_INIT_COUNT
	.align		4
        /*0024*/ 	.byte	0x02, 0x4a
	.zero		1
	.zero		1


	//----- nvinfo : EIATTR_EXIT_INSTR_OFFSETS
	.align		4
        /*0028*/ 	.byte	0x04, 0x1c
        /*002a*/ 	.short	(.L_113 - .L_112)


	//   ....[0]....
.L_112:
        /*002c*/ 	.word	0x000000d0


	//   ....[1]....
        /*0030*/ 	.word	0x00000150


	//   ....[2]....
        /*0034*/ 	.word	0x000001d0


	//   ....[3]....
        /*0038*/ 	.word	0x00000200


	//   ....[4]....
        /*003c*/ 	.word	0x00000280


	//----- nvinfo : EIATTR_CRS_STACK_SIZE
	.align		4
.L_113:
        /*0040*/ 	.byte	0x04, 0x1e
        /*0042*/ 	.short	(.L_115 - .L_114)
.L_114:
        /*0044*/ 	.word	0x00000000


	//----- nvinfo : EIATTR_CBANK_PARAM_SIZE
	.align		4
.L_115:
        /*0048*/ 	.byte	0x03, 0x19
        /*004a*/ 	.short	0x0008


	//----- nvinfo : EIATTR_PARAM_CBANK
	.align		4
        /*004c*/ 	.byte	0x04, 0x0a
        /*004e*/ 	.short	(.L_117 - .L_116)
	.align		4
.L_116:
        /*0050*/ 	.word	index@(.nv.constant0._Z13calcBoundaryPPf)
        /*0054*/ 	.short	0x0380
        /*0056*/ 	.short	0x0008


	//----- nvinfo : EIATTR_SW_WAR
	.align		4
.L_117:
        /*0058*/ 	.byte	0x04, 0x36
        /*005a*/ 	.short	(.L_119 - .L_118)
.L_118:
        /*005c*/ 	.word	0x00000008
.L_119:


//--------------------- .nv.info._Z5calcPPfS_S_dd --------------------------
	.section	.nv.info._Z5calcPPfS_S_dd,"",@"SHT_CUDA_INFO"
	.sectionflags	@""
	.align	4


	//----- nvinfo : EIATTR_CUDA_API_VERSION
	.align		4
        /*0000*/ 	.byte	0x04, 0x37
        /*0002*/ 	.short	(.L_121 - .L_120)
.L_120:
        /*0004*/ 	.word	0x00000082


	//----- nvinfo : EIATTR_KPARAM_INFO
	.align		4
.L_121:
        /*0008*/ 	.byte	0x04, 0x17
        /*000a*/ 	.short	(.L_123 - .L_122)
.L_122:
        /*000c*/ 	.word	0x00000000
        /*0010*/ 	.short	0x0004
        /*0012*/ 	.short	0x0020
        /*0014*/ 	.byte	0x00, 0xf0, 0x21, 0x00


	//----- nvinfo : EIATTR_KPARAM_INFO
	.align		4
.L_123:
        /*0018*/ 	.byte	0x04, 0x17
        /*001a*/ 	.short	(.L_125 - .L_124)
.L_124:
        /*001c*/ 	.word	0x00000000
        /*0020*/ 	.short	0x0003
        /*0022*/ 	.short	0x0018
        /*0024*/ 	.byte	0x00, 0xf0, 0x21, 0x00


	//----- nvinfo : EIATTR_KPARAM_INFO
	.align		4
.L_125:
        /*0028*/ 	.byte	0x04, 0x17
        /*002a*/ 	.short	(.L_127 - .L_126)
.L_126:
        /*002c*/ 	.word	0x00000000
        /*0030*/ 	.short	0x0002
        /*0032*/ 	.short	0x0010
        /*0034*/ 	.byte	0x00, 0xf5, 0x21, 0x00


	//----- nvinfo : EIATTR_KPARAM_INFO
	.align		4
.L_127:
        /*0038*/ 	.byte	0x04, 0x17
        /*003a*/ 	.short	(.L_129 - .L_128)
.L_128:
        /*003c*/ 	.word	0x00000000
        /*0040*/ 	.short	0x0001
        /*0042*/ 	.short	0x0008
        /*0044*/ 	.byte	0x00, 0xf5, 0x21, 0x00


	//----- nvinfo : EIATTR_KPARAM_INFO
	.align		4
.L_129:
        /*0048*/ 	.byte	0x04, 0x17
        /*004a*/ 	.short	(.L_131 - .L_130)
.L_130:
        /*004c*/ 	.word	0x00000000
        /*0050*/ 	.short	0x0000
        /*0052*/ 	.short	0x0000
        /*0054*/ 	.byte	0x00, 0xf5, 0x21, 0x00


	//----- nvinfo : EIATTR_SPARSE_MMA_MASK
	.align		4
.L_131:
        /*0058*/ 	.byte	0x03, 0x50
        /*005a*/ 	.short	0x0000


	//----- nvinfo : EIATTR_MAXREG_COUNT
	.align		4
        /*005c*/ 	.byte	0x03, 0x1b
        /*005e*/ 	.short	0x00ff


	//----- nvinfo : EIATTR_MERCURY_ISA_VERSION
	.align		4
        /*0060*/ 	.byte	0x03, 0x5f
        /*0062*/ 	.short	0x0101


	//----- nvinfo : EIATTR_VRC_CTA_INIT_COUNT
	.align		4
        /*0064*/ 	.byte	0x02, 0x4a
	.zero		1
	.zero		1


	//----- nvinfo : EIATTR_EXIT_INSTR_OFFSETS
	.align		4
        /*0068*/ 	.byte	0x04, 0x1c
        /*006a*/ 	.short	(.L_133 - .L_132)


	//   ....[0]....
.L_132:
        /*006c*/ 	.word	0x000000b0


	//   ....[1]....
        /*0070*/ 	.word	0x00000460


	//----- nvinfo : EIATTR_CRS_STACK_SIZE
	.align		4
.L_133:
        /*0074*/ 	.byte	0x04, 0x1e
        /*0076*/ 	.short	(.L_135 - .L_134)
.L_134:
        /*0078*/ 	.word	0x00000000


	//----- nvinfo : EIATTR_CBANK_PARAM_SIZE
	.align		4
.L_135:
        /*007c*/ 	.byte	0x03, 0x19
        /*007e*/ 	.short	0x0028


	//----- nvinfo : EIATTR_PARAM_CBANK
	.align		4
        /*0080*/ 	.byte	0x04, 0x0a
        /*0082*/ 	.short	(.L_137 - .L_136)
	.align		4
.L_136:
        /*0084*/ 	.word	index@(.nv.constant0._Z5calcPPfS_S_dd)
        /*0088*/ 	.short	0x0380
        /*008a*/ 	.short	0x0028


	//----- nvinfo : EIATTR_SW_WAR
	.align		4
.L_137:
        /*008c*/ 	.byte	0x04, 0x36
        /*008e*/ 	.short	(.L_139 - .L_138)
.L_138:
        /*0090*/ 	.word	0x00000008
.L_139:


//--------------------- .nv.info._Z5copyPPfS_     --------------------------
	.section	.nv.info._Z5copyPPfS_,"",@"SHT_CUDA_INFO"
	.sectionflags	@""
	.align	4


	//----- nvinfo : EIATTR_CUDA_API_VERSION
	.align		4
        /*0000*/ 	.byte	0x04, 0x37
        /*0002*/ 	.short	(.L_141 - .L_140)
.L_140:
        /*0004*/ 	.word	0x00000082


	//----- nvinfo : EIATTR_KPARAM_INFO
	.align		4
.L_141:
        /*0008*/ 	.byte	0x04, 0x17
        /*000a*/ 	.short	(.L_143 - .L_142)
.L_142:
        /*000c*/ 	.word	0x00000000
        /*0010*/ 	.short	0x0001
        /*0012*/ 	.short	0x0008
        /*0014*/ 	.byte	0x00, 0xf5, 0x21, 0x00


	//----- nvinfo : EIATTR_KPARAM_INFO
	.align		4
.L_143:
        /*0018*/ 	.byte	0x04, 0x17
        /*001a*/ 	.short	(.L_145 - .L_144)
.L_144:
        /*001c*/ 	.word	0x00000000
        /*0020*/ 	.short	0x0000
        /*0022*/ 	.short	0x0000
        /*0024*/ 	.byte	0x00, 0xf5, 0x21, 0x00


	//----- nvinfo : EIATTR_SPARSE_MMA_MASK
	.align		4
.L_145:
        /*0028*/ 	.byte	0x03, 0x50
        /*002a*/ 	.short	0x0000


	//----- nvinfo : EIATTR_MAXREG_COUNT
	.align		4
        /*002c*/ 	.byte	0x03, 0x1b
        /*002e*/ 	.short	0x00ff


	//----- nvinfo : EIATTR_MERCURY_ISA_VERSION
	.align		4
        /*0030*/ 	.byte	0x03, 0x5f
        /*0032*/ 	.short	0x0101


	//----- nvinfo : EIATTR_VRC_CTA_INIT_COUNT
	.align		4
        /*0034*/ 	.byte	0x02, 0x4a
	.zero		1
	.zero		1


	//----- nvinfo : EIATTR_EXIT_INSTR_OFFSETS
	.align		4
        /*0038*/ 	.byte	0x04, 0x1c
        /*003a*/ 	.short	(.L_147 - .L_146)


	//   ....[0]....
.L_146:
        /*003c*/ 	.word	0x000000c0


	//----- nvinfo : EIATTR_CBANK_PARAM_SIZE
	.align		4
.L_147:
        /*0040*/ 	.byte	0x03, 0x19
        /*0042*/ 	.short	0x0010


	//----- nvinfo : EIATTR_PARAM_CBANK
	.align		4
        /*0044*/ 	.byte	0x04, 0x0a
        /*0046*/ 	.short	(.L_149 - .L_148)
	.align		4
.L_148:
        /*0048*/ 	.word	index@(.nv.constant0._Z5copyPPfS_)
        /*004c*/ 	.short	0x0380
        /*004e*/ 	.short	0x0010


	//----- nvinfo : EIATTR_SW_WAR
	.align		4
.L_149:
        /*0050*/ 	.byte	0x04, 0x36
        /*0052*/ 	.short	(.L_151 - .L_150)
.L_150:
        /*0054*/ 	.word	0x00000008
.L_151:


//--------------------- .nv.info._Z5calcBPfS_S_dddd --------------------------
	.section	.nv.info._Z5calcBPfS_S_dddd,"",@"SHT_CUDA_INFO"
	.sectionflags	@""
	.align	4


	//----- nvinfo : EIATTR_CUDA_API_VERSION
	.align		4
        /*0000*/ 	.byte	0x04, 0x37
        /*0002*/ 	.short	(.L_153 - .L_152)
.L_152:
        /*0004*/ 	.word	0x00000082


	//----- nvinfo : EIATTR_KPARAM_INFO
	.align		4
.L_153:
        /*0008*/ 	.byte	0x04, 0x17
        /*000a*/ 	.short	(.L_155 - .L_154)
.L_154:
        /*000c*/ 	.word	0x00000000
        /*0010*/ 	.short	0x0006
        /*0012*/ 	.short	0x0030
        /*0014*/ 	.byte	0x00, 0xf0, 0x21, 0x00


	//----- nvinfo : EIATTR_KPARAM_INFO
	.align		4
.L_155:
        /*0018*/ 	.byte	0x04, 0x17
        /*001a*/ 	.short	(.L_157 - .L_156)
.L_156:
        /*001c*/ 	.word	0x00000000
        /*0020*/ 	.short	0x0005
        /*0022*/ 	.short	0x0028
        /*0024*/ 	.byte	0x00, 0xf0, 0x21, 0x00


	//----- nvinfo : EIATTR_KPARAM_INFO
	.align		4
.L_157:
        /*0028*/ 	.byte	0x04, 0x17
        /*002a*/ 	.short	(.L_159 - .L_158)
.L_158:
        /*002c*/ 	.word	0x00000000
        /*0030*/ 	.short	0x0004
        /*0032*/ 	.short	0x0020
        /*0034*/ 	.byte	0x00, 0xf0, 0x21, 0x00


	//----- nvinfo : EIATTR_KPARAM_INFO
	.align		4
.L_159:
        /*0038*/ 	.byte	0x04, 0x17
        /*003a*/ 	.short	(.L_161 - .L_160)
.L_160:
        /*003c*/ 	.word	0x00000000
        /*0040*/ 	.short	0x0003
        /*0042*/ 	.short	0x0018
        /*0044*/ 	.byte	0x00, 0xf0, 0x21, 0x00


	//----- nvinfo : EIATTR_KPARAM_INFO
	.align		4
.L_161:
        /*0048*/ 	.byte	0x04, 0x17
        /*004a*/ 	.short	(.L_163 - .L_162)
.L_162:
        /*004c*/ 	.word	0x00000000
        /*0050*/ 	.short	0x0002
        /*0052*/ 	.short	0x0010
        /*0054*/ 	.byte	0x00, 0xf5, 0x21, 0x00


	//----- nvinfo : EIATTR_KPARAM_INFO
	.align		4
.L_163:
        /*0058*/ 	.byte	0x04, 0x17
        /*005a*/ 	.short	(.L_165 - .L_164)
.L_164:
        /*005c*/ 	.word	0x00000000
        /*0060*/ 	.short	0x0001
        /*0062*/ 	.short	0x0008
        /*0064*/ 	.byte	0x00, 0xf5, 0x21, 0x00


	//----- nvinfo : EIATTR_KPARAM_INFO
	.align		4
.L_165:
        /*0068*/ 	.byte	0x04, 0x17
        /*006a*/ 	.short	(.L_167 - .L_166)
.L_166:
        /*006c*/ 	.word	0x00000000
        /*0070*/ 	.short	0x0000
        /*0072*/ 	.short	0x0000
        /*0074*/ 	.byte	0x00, 0xf5, 0x21, 0x00


	//----- nvinfo : EIATTR_SPARSE_MMA_MASK
	.align		4
.L_167:
        /*0078*/ 	.byte	0x03, 0x50
        /*007a*/ 	.short	0x0000


	//----- nvinfo : EIATTR_MAXREG_COUNT
	.align		4
        /*007c*/ 	.byte	0x03, 0x1b
        /*007e*/ 	.short	0x00ff


	//----- nvinfo : EIATTR_MERCURY_ISA_VERSION
	.align		4
        /*0080*/ 	.byte	0x03, 0x5f
        /*0082*/ 	.short	0x0101


	//----- nvinfo : EIATTR_VRC_CTA_INIT_COUNT
	.align		4
        /*0084*/ 	.byte	0x02, 0x4a
	.zero		1
	.zero		1


	//----- nvinfo : EIATTR_EXIT_INSTR_OFFSETS
	.align		4
        /*0088*/ 	.byte	0x04, 0x1c
        /*008a*/ 	.short	(.L_169 - .L_168)


	//   ....[0]....
.L_168:
        /*008c*/ 	.word	0x000000c0


	//   ....[1]....
        /*0090*/ 	.word	0x00000bb0


	//----- nvinfo : EIATTR_CRS_STACK_SIZE
	.align		4
.L_169:
        /*0094*/ 	.byte	0x04, 0x1e
        /*0096*/ 	.short	(.L_171 - .L_170)
.L_170:
        /*0098*/ 	.word	0x00000000


	//----- nvinfo : EIATTR_CBANK_PARAM_SIZE
	.align		4
.L_171:
        /*009c*/ 	.byte	0x03, 0x19
        /*009e*/ 	.short	0x0038


	//----- nvinfo : EIATTR_PARAM_CBANK
	.align		4
        /*00a0*/ 	.byte	0x04, 0x0a
        /*00a2*/ 	.short	(.L_173 - .L_172)
	.align		4
.L_172:
        /*00a4*/ 	.word	index@(.nv.constant0._Z5calcBPfS_S_dddd)
        /*00a8*/ 	.short	0x0380
        /*00aa*/ 	.short	0x0038


	//----- nvinfo : EIATTR_SW_WAR
	.align		4
.L_173:
        /*00ac*/ 	.byte	0x04, 0x36
        /*00ae*/ 	.short	(.L_175 - .L_174)
.L_174:
        /*00b0*/ 	.word	0x00000008
.L_175:


//--------------------- .nv.callgraph             --------------------------
	.section	.nv.callgraph,"",@"SHT_CUDA_CALLGRAPH"
	.align	4
	.sectionentsize	8
	.align		4
        /*0000*/ 	.word	0x00000000
	.align		4
        /*0004*/ 	.word	0xffffffff
	.align		4
        /*0008*/ 	.word	0x00000000
	.align		4
        /*000c*/ 	.word	0xfffffffe
	.align		4
        /*0010*/ 	.word	0x00000000
	.align		4
        /*0014*/ 	.word	0xfffffffd
	.align		4
        /*0018*/ 	.word	0x00000000
	.align		4
        /*001c*/ 	.word	0xfffffffc


//--------------------- .text._Z14calcBoundaryUVPfS_ --------------------------
	.section	.text._Z14calcBoundaryUVPfS_,"ax",@progbits
	.align	128
        .global         _Z14calcBoundaryUVPfS_
        .type           _Z14calcBoundaryUVPfS_,@function
        .size           _Z14calcBoundaryUVPfS_,(.L_x_54 - _Z14calcBoundaryUVPfS_)
        .other          _Z14calcBoundaryUVPfS_,@"STO_CUDA_ENTRY STV_DEFAULT"
_Z14calcBoundaryUVPfS_:
.text._Z14calcBoundaryUVPfS_:
[----:B------:R-:W-:Y:S01]  /*0000*/  LDC R1, c[0x0][0x37c] ;  /* 0x0000df00ff017b82 */ /* 0x000fe20000000800 */
[----:B------:R-:W0:Y:S07]  /*0010*/  S2R R0, SR_CTAID.X ;  /* 0x0000000000007919 */ /* 0x000e2e0000002500 */
[----:B------:R-:W1:Y:S01]  /*0020*/  LDC.64 R2, c[0x0][0x380] ;  /* 0x0000e000ff027b82 */ /* 0x000e620000000a00 */
[----:B------:R-:W2:Y:S01]  /*0030*/  LDCU.64 UR6, c[0x0][0x358] ;  /* 0x00006b00ff0677ac */ /* 0x000ea20008000a00 */
[----:B------:R-:W1:Y:S01]  /*0040*/  S2R R9, SR_TID.X ;  /* 0x0000000000097919 */ /* 0x000e620000002100 */
[----:B------:R-:W3:Y:S05]  /*0050*/  LDCU UR5, c[0x0][0x360] ;  /* 0x00006c00ff0577ac */ /* 0x000eea0008000800 */
[----:B------:R-:W4:Y:S01]  /*0060*/  LDC.64 R4, c[0x0][0x388] ;  /* 0x0000e200ff047b82 */ /* 0x000f220000000a00 */
[----:B0-----:R-:W-:-:S13]  /*0070*/  ISETP.NE.AND P0, PT, R0, RZ, PT ;  /* 0x000000ff0000720c */ /* 0x001fda0003f05270 */
[----:B-1----:R-:W-:-:S04]  /*0080*/  @!P0 IMAD.WIDE.U32 R2, R9, 0x4, R2 ;  /* 0x0000000409028825 */ /* 0x002fc800078e0002 */
[----:B----4-:R-:W-:Y:S01]  /*0090*/  @!P0 IMAD.WIDE.U32 R4, R9, 0x4, R4 ;  /* 0x0000000409048825 */ /* 0x010fe200078e0004 */
[----:B--2---:R0:W-:Y:S04]  /*00a0*/  @!P0 STG.E desc[UR6][R2.64], RZ ;  /* 0x000000ff02008986 */ /* 0x0041e8000c101906 */
[----:B------:R0:W-:Y:S01]  /*00b0*/  @!P0 STG.E desc[UR6][R4.64], RZ ;  /* 0x000000ff04008986 */ /* 0x0001e2000c101906 */
[----:B---3--:R-:W-:Y:S05]  /*00c0*/  @!P0 EXIT ;  /* 0x000000000000894d */ /* 0x008fea0003800000 */
[----:B------:R-:W1:Y:S02]  /*00d0*/  LDCU UR4, c[0x0][0x370] ;  /* 0x00006e00ff0477ac */ /* 0x000e640008000800 */
[----:B-1----:R-:W-:-:S06]  /*00e0*/  UIADD3 UR4, UPT, UPT, UR4, -0x1, URZ ;  /* 0xffffffff04047890 */ /* 0x002fcc000fffe0ff */
[----:B------:R-:W-:-:S13]  /*00f0*/  ISETP.NE.AND P0, PT, R0, UR4, PT ;  /* 0x0000000400007c0c */ /* 0x000fda000bf05270 */
[----:B------:R-:W-:Y:S05]  /*0100*/  @P0 BRA `(.L_x_0) ;  /* 0x0000000000240947 */ /* 0x000fea0003800000 */
[----:B0-----:R-:W0:Y:S01]  /*0110*/  LDC.64 R2, c[0x0][0x380] ;  /* 0x0000e000ff027b82 */ /* 0x001e220000000a00 */
[----:B------:R-:W-:Y:S02]  /*0120*/  IMAD R7, R0, UR5, R9 ;  /* 0x0000000500077c24 */ /* 0x000fe4000f8e0209 */
[----:B------:R-:W-:-:S05]  /*0130*/  HFMA2 R9, -RZ, RZ, 1.875, 0 ;  /* 0x3f800000ff097431 */ /* 0x000fca00000001ff */
[----:B------:R-:W1:Y:S01]  /*0140*/  LDC.64 R4, c[0x0][0x388] ;  /* 0x0000e200ff047b82 */ /* 0x000e620000000a00 */
[----:B0-----:R-:W-:-:S05]  /*0150*/  IMAD.WIDE.U32 R2, R7, 0x4, R2 ;  /* 0x0000000407027825 */ /* 0x001fca00078e0002 */
[----:B------:R-:W-:Y:S01]  /*0160*/  STG.E desc[UR6][R2.64], R9 ;  /* 0x0000000902007986 */ /* 0x000fe2000c101906 */
[----:B-1----:R-:W-:-:S05]  /*0170*/  IMAD.WIDE.U32 R4, R7, 0x4, R4 ;  /* 0x0000000407047825 */ /* 0x002fca00078e0004 */
[----:B------:R-:W-:Y:S01]  /*0180*/  STG.E desc[UR6][R4.64], RZ ;  /* 0x000000ff04007986 */ /* 0x000fe2000c101906 */
[----:B------:R-:W-:Y:S05]  /*0190*/  EXIT ;  /* 0x000000000000794d */ /* 0x000fea0003800000 */
.L_x_0:
[----:B0-----:R-:W0:Y:S01]  /*01a0*/  LDC.64 R2, c[0x0][0x380] ;  /* 0x0000e000ff027b82 */ /* 0x001e220000000a00 */
[----:B------:R-:W-:-:S07]  /*01b0*/  ISETP.NE.AND P0, PT, R9, RZ, PT ;  /* 0x000000ff0900720c */ /* 0x000fce0003f05270 */
[----:B------:R-:W1:Y:S06]  /*01c0*/  LDC.64 R4, c[0x0][0x388] ;  /* 0x0000e200ff047b82 */ /* 0x000e6c0000000a00 */
[----:B------:R-:W-:-:S04]  /*01d0*/  @!P0 IMAD R7, R0, UR5, RZ ;  /* 0x0000000500078c24 */ /* 0x000fc8000f8e02ff */
[----:B0-----:R-:W-:-:S05]  /*01e0*/  @!P0 IMAD.WIDE.U32 R2, R7, 0x4, R2 ;  /* 0x0000000407028825 */ /* 0x001fca00078e0002 */
[----:B------:R0:W-:Y:S01]  /*01f0*/  @!P0 STG.E desc[UR6][R2.64], RZ ;  /* 0x000000ff02008986 */ /* 0x0001e2000c101906 */
[----:B-1----:R-:W-:-:S05]  /*0200*/  @!P0 IMAD.WIDE.U32 R4, R7, 0x4, R4 ;  /* 0x0000000407048825 */ /* 0x002fca00078e0004 */
[----:B------:R0:W-:Y:S01]  /*0210*/  @!P0 STG.E desc[UR6][R4.64], RZ ;  /* 0x000000ff04008986 */ /* 0x0001e2000c101906 */
[----:B------:R-:W-:Y:S05]  /*0220*/  @!P0 EXIT ;  /* 0x000000000000894d */ /* 0x000fea0003800000 */
[----:B------:R-:W-:-:S06]  /*0230*/  UIADD3 UR4, UPT, UPT, UR5, -0x1, URZ ;  /* 0xffffffff05047890 */ /* 0x000fcc000fffe0ff */
[----:B------:R-:W-:-:S13]  /*0240*/  ISETP.NE.AND P0, PT, R9, UR4, PT ;  /* 0x0000000409007c0c */ /* 0x000fda000bf05270 */
[----:B------:R-:W-:Y:S05]  /*0250*/  @P0 EXIT ;  /* 0x000000000000094d */ /* 0x000fea0003800000 */
[----:B0-----:R-:W0:Y:S01]  /*0260*/  LDC.64 R2, c[0x0][0x380] ;  /* 0x0000e000ff027b82 */ /* 0x001e220000000a00 */
[----:B------:R-:W-:-:S07]  /*0270*/  IMAD R9, R0, UR5, R9 ;  /* 0x0000000500097c24 */ /* 0x000fce000f8e0209 */
[----:B------:R-:W1:Y:S01]  /*0280*/  LDC.64 R4, c[0x0][0x388] ;  /* 0x0000e200ff047b82 */ /* 0x000e620000000a00 */
[----:B0-----:R-:W-:-:S05]  /*0290*/  IMAD.WIDE.U32 R2, R9, 0x4, R2 ;  /* 0x0000000409027825 */ /* 0x001fca00078e0002 */
[----:B------:R-:W-:Y:S01]  /*02a0*/  STG.E desc[UR6][R2.64], RZ ;  /* 0x000000ff02007986 */ /* 0x000fe2000c101906 */
[----:B-1----:R-:W-:-:S05]  /*02b0*/  IMAD.WIDE.U32 R4, R9, 0x4, R4 ;  /* 0x0000000409047825 */ /* 0x002fca00078e0004 */
[----:B------:R-:W-:Y:S01]  /*02c0*/  STG.E desc[UR6][R4.64], RZ ;  /* 0x000000ff04007986 */ /* 0x000fe2000c101906 */
[----:B------:R-:W-:Y:S05]  /*02d0*/  EXIT ;  /* 0x000000000000794d */ /* 0x000fea0003800000 */
.L_x_1:
[----:B------:R-:W-:-:S00]  /*02e0*/  BRA `(.L_x_1) ;  /* 0xfffffffc00fc7947 */ /* 0x000fc0000383ffff */
[----:B------:R-:W-:-:S00]  /*02f0*/  NOP ;  /* 0x0000000000007918 */ /* 0x000fc00000000000 */
        /* <DEDUP_REMOVED lines=8> */
.L_x_54:


//--------------------- .text._Z6calcUVPfS_S_S_S_ddddd --------------------------
	.section	.text._Z6calcUVPfS_S_S_S_ddddd,"ax",@progbits
	.align	128
        .global         _Z6calcUVPfS_S_S_S_ddddd
        .type           _Z6calcUVPfS_S_S_S_ddddd,@function
        .size           _Z6calcUVPfS_S_S_S_ddddd,(.L_x_50 - _Z6calcUVPfS_S_S_S_ddddd)
        .other          _Z6calcUVPfS_S_S_S_ddddd,@"STO_CUDA_ENTRY STV_DEFAULT"
_Z6calcUVPfS_S_S_S_ddddd:
.text._Z6calcUVPfS_S_S_S_ddddd:
[----:B------:R-:W-:Y:S01]  /*0000*/  LDC R1, c[0x0][0x37c] ;  /* 0x0000df00ff017b82 */ /* 0x000fe20000000800 */
[----:B------:R-:W0:Y:S01]  /*0010*/  S2R R3, SR_TID.X ;  /* 0x0000000000037919 */ /* 0x000e220000002100 */
[----:B------:R-:W1:Y:S01]  /*0020*/  LDCU UR4, c[0x0][0x370] ;  /* 0x00006e00ff0477ac */ /* 0x000e620008000800 */
[----:B------:R-:W2:Y:S01]  /*0030*/  S2R R0, SR_CTAID.X ;  /* 0x0000000000007919 */ /* 0x000ea20000002500 */
[----:B------:R-:W3:Y:S01]  /*0040*/  LDCU UR6, c[0x0][0x360] ;  /* 0x00006c00ff0677ac */ /* 0x000ee20008000800 */
[----:B-1----:R-:W-:Y:S02]  /*0050*/  UIADD3 UR4, UPT, UPT, UR4, -0x1, URZ ;  /* 0xffffffff04047890 */ /* 0x002fe4000fffe0ff */
[----:B---3--:R-:W-:Y:S01]  /*0060*/  UIADD3 UR5, UPT, UPT, UR6, -0x1, URZ ;  /* 0xffffffff06057890 */ /* 0x008fe2000fffe0ff */
[----:B0-----:R-:W-:-:S04]  /*0070*/  ISETP.NE.AND P0, PT, R3, RZ, PT ;  /* 0x000000ff0300720c */ /* 0x001fc80003f05270 */
[----:B--2---:R-:W-:-:S04]  /*0080*/  ISETP.EQ.OR P0, PT, R0, RZ, !P0 ;  /* 0x000000ff0000720c */ /* 0x004fc80004702670 */
[----:B------:R-:W-:-:S04]  /*0090*/  ISETP.GE.U32.OR P0, PT, R0, UR4, P0 ;  /* 0x0000000400007c0c */ /* 0x000fc80008706470 */
[----:B------:R-:W-:-:S13]  /*00a0*/  ISETP.GE.U32.OR P0, PT, R3, UR5, P0 ;  /* 0x0000000503007c0c */ /* 0x000fda0008706470 */
[----:B------:R-:W-:Y:S05]  /*00b0*/  @P0 EXIT ;  /* 0x000000000000094d */ /* 0x000fea0003800000 */
[----:B------:R-:W0:Y:S01]  /*00c0*/  LDC.64 R28, c[0x0][0x390] ;  /* 0x0000e400ff1c7b82 */ /* 0x000e220000000a00 */
[----:B------:R-:W1:Y:S01]  /*00d0*/  LDCU.64 UR4, c[0x0][0x358] ;  /* 0x00006b00ff0477ac */ /* 0x000e620008000a00 */
[----:B------:R-:W-:Y:S01]  /*00e0*/  IMAD R0, R0, UR6, RZ ;  /* 0x0000000600007c24 */ /* 0x000fe2000f8e02ff */
[----:B------:R-:W2:Y:S03]  /*00f0*/  LDCU UR7, c[0x0][0x3bc] ;  /* 0x00007780ff0777ac */ /* 0x000ea60008000800 */
[----:B------:R-:W-:Y:S02]  /*0100*/  IMAD.IADD R5, R0, 0x1, R3 ;  /* 0x0000000100057824 */ /* 0x000fe400078e0203 */
[----:B------:R-:W3:Y:S01]  /*0110*/  LDC.64 R10, c[0x0][0x3b8] ;  /* 0x0000ee00ff0a7b82 */ /* 0x000ee20000000a00 */
[----:B------:R-:W-:Y:S01]  /*0120*/  IMAD.MOV.U32 R6, RZ, RZ, 0x1 ;  /* 0x00000001ff067424 */ /* 0x000fe200078e00ff */
[----:B------:R-:W4:Y:S01]  /*0130*/  LDCU.64 UR8, c[0x0][0x3a8] ;  /* 0x00007500ff0877ac */ /* 0x000f220008000a00 */
[----:B0-----:R-:W-:-:S05]  /*0140*/  IMAD.WIDE.U32 R28, R5, 0x4, R28 ;  /* 0x00000004051c7825 */ /* 0x001fca00078e001c */
[----:B-1----:R-:W5:Y:S01]  /*0150*/  LDG.E R25, desc[UR4][R28.64] ;  /* 0x000000041c197981 */ /* 0x002f62000c1e1900 */
[----:B--2---:R-:W3:Y:S01]  /*0160*/  MUFU.RCP64H R7, UR7 ;  /* 0x0000000700077d08 */ /* 0x004ee20008001800 */
[----:B------:R-:W-:Y:S01]  /*0170*/  BSSY.RECONVERGENT B0, `(.L_x_2) ;  /* 0x0000017000007945 */ /* 0x000fe20003800200 */
[----:B---3--:R-:W-:-:S08]  /*0180*/  DFMA R8, R6, -R10, 1 ;  /* 0x3ff000000608742b */ /* 0x008fd0000000080a */
[----:B------:R-:W-:-:S08]  /*0190*/  DFMA R8, R8, R8, R8 ;  /* 0x000000080808722b */ /* 0x000fd00000000008 */
[----:B------:R-:W-:-:S08]  /*01a0*/  DFMA R8, R6, R8, R6 ;  /* 0x000000080608722b */ /* 0x000fd00000000006 */
[----:B------:R-:W-:-:S08]  /*01b0*/  DFMA R6, R8, -R10, 1 ;  /* 0x3ff000000806742b */ /* 0x000fd0000000080a */
[----:B------:R-:W-:Y:S01]  /*01c0*/  DFMA R6, R8, R6, R8 ;  /* 0x000000060806722b */ /* 0x000fe20000000008 */
[----:B-----5:R-:W4:Y:S02]  /*01d0*/  F2F.F64.F32 R20, R25 ;  /* 0x0000001900147310 */ /* 0x020f240000201800 */
[----:B----4-:R-:W-:-:S08]  /*01e0*/  DMUL R22, R20, UR8 ;  /* 0x0000000814167c28 */ /* 0x010fd00008000000 */
[----:B------:R-:W-:Y:S02]  /*01f0*/  DMUL R8, R22, R6 ;  /* 0x0000000616087228 */ /* 0x000fe40000000000 */
[----:B------:R-:W-:-:S06]  /*0200*/  FSETP.GEU.AND P1, PT, |R23|, 6.5827683646048100446e-37, PT ;  /* 0x036000001700780b */ /* 0x000fcc0003f2e200 */
[----:B------:R-:W-:-:S08]  /*0210*/  DFMA R10, R8, -R10, R22 ;  /* 0x8000000a080a722b */ /* 0x000fd00000000016 */
[----:B------:R-:W-:-:S10]  /*0220*/  DFMA R8, R6, R10, R8 ;  /* 0x0000000a0608722b */ /* 0x000fd40000000008 */
[----:B------:R-:W-:-:S05]  /*0230*/  FFMA R2, RZ, UR7, R9 ;  /* 0x00000007ff027c23 */ /* 0x000fca0008000009 */
[----:B------:R-:W-:-:S13]  /*0240*/  FSETP.GT.AND P0, PT, |R2|, 1.469367938527859385e-39, PT ;  /* 0x001000000200780b */ /* 0x000fda0003f04200 */
[----:B------:R-:W-:Y:S05]  /*0250*/  @P0 BRA P1, `(.L_x_3) ;  /* 0x0000000000200947 */ /* 0x000fea0000800000 */
[----:B------:R-:W0:Y:S01]  /*0260*/  LDCU.64 UR8, c[0x0][0x3b8] ;  /* 0x00007700ff0877ac */ /* 0x000e220008000a00 */
[----:B------:R-:W-:Y:S02]  /*0270*/  MOV R14, R22 ;  /* 0x00000016000e7202 */ /* 0x000fe40000000f00 */
[----:B------:R-:W-:Y:S02]  /*0280*/  MOV R15, R23 ;  /* 0x00000017000f7202 */ /* 0x000fe40000000f00 */
[----:B------:R-:W-:Y:S01]  /*0290*/  MOV R6, 0x2d0 ;  /* 0x000002d000067802 */ /* 0x000fe20000000f00 */
[----:B0-----:R-:W-:Y:S02]  /*02a0*/  IMAD.U32 R16, RZ, RZ, UR8 ;  /* 0x00000008ff107e24 */ /* 0x001fe4000f8e00ff */
[----:B------:R-:W-:-:S07]  /*02b0*/  IMAD.U32 R17, RZ, RZ, UR9 ;  /* 0x00000009ff117e24 */ /* 0x000fce000f8e00ff */
[----:B------:R-:W-:Y:S05]  /*02c0*/  CALL.REL.NOINC `($__internal_0_$__cuda_sm20_div_rn_f64_full) ;  /* 0x0000000c00d47944 */ /* 0x000fea0003c00000 */
[----:B------:R-:W-:-:S07]  /*02d0*/  IMAD.MOV.U32 R9, RZ, RZ, R7 ;  /* 0x000000ffff097224 */ /* 0x000fce00078e0007 */
.L_x_3:
[----:B------:R-:W-:Y:S05]  /*02e0*/  BSYNC.RECONVERGENT B0 ;  /* 0x0000000000007941 */ /* 0x000fea0003800200 */
.L_x_2:
[----:B------:R-:W0:Y:S01]  /*02f0*/  LDC.64 R26, c[0x0][0x390] ;  /* 0x0000e400ff1a7b82 */ /* 0x000e220000000a00 */
[----:B------:R-:W-:Y:S01]  /*0300*/  VIADD R4, R5, 0xffffffff ;  /* 0xffffffff05047836 */ /* 0x000fe20000000000 */
[----:B------:R-:W1:Y:S06]  /*0310*/  LDCU UR7, c[0x0][0x3b4] ;  /* 0x00007680ff0777ac */ /* 0x000e6c0008000800 */
[----:B------:R-:W2:Y:S01]  /*0320*/  LDC.64 R12, c[0x0][0x3b0] ;  /* 0x0000ec00ff0c7b82 */ /* 0x000ea20000000a00 */
[----:B0-----:R-:W-:-:S06]  /*0330*/  IMAD.WIDE.U32 R26, R4, 0x4, R26 ;  /* 0x00000004041a7825 */ /* 0x001fcc00078e001a */
[----:B------:R-:W3:Y:S01]  /*0340*/  LDG.E R26, desc[UR4][R26.64] ;  /* 0x000000041a1a7981 */ /* 0x000ee2000c1e1900 */
[----:B-1----:R-:W2:Y:S01]  /*0350*/  MUFU.RCP64H R7, UR7 ;  /* 0x0000000700077d08 */ /* 0x002ea20008001800 */
[----:B------:R-:W-:Y:S01]  /*0360*/  MOV R6, 0x1 ;  /* 0x0000000100067802 */ /* 0x000fe20000000f00 */
[----:B------:R-:W-:Y:S01]  /*0370*/  BSSY.RECONVERGENT B0, `(.L_x_4) ;  /* 0x0000018000007945 */ /* 0x000fe20003800200 */
[----:B------:R-:W-:-:S04]  /*0380*/  FSETP.GEU.AND P1, PT, |R23|, 6.5827683646048100446e-37, PT ;  /* 0x036000001700780b */ /* 0x000fc80003f2e200 */
[----:B--2---:R-:W-:-:S08]  /*0390*/  DFMA R10, R6, -R12, 1 ;  /* 0x3ff00000060a742b */ /* 0x004fd0000000080c */
[----:B------:R-:W-:-:S08]  /*03a0*/  DFMA R10, R10, R10, R10 ;  /* 0x0000000a0a0a722b */ /* 0x000fd0000000000a */
[----:B------:R-:W-:-:S08]  /*03b0*/  DFMA R10, R6, R10, R6 ;  /* 0x0000000a060a722b */ /* 0x000fd00000000006 */
[----:B------:R-:W-:-:S08]  /*03c0*/  DFMA R6, R10, -R12, 1 ;  /* 0x3ff000000a06742b */ /* 0x000fd0000000080c */
[----:B------:R-:W-:-:S08]  /*03d0*/  DFMA R6, R10, R6, R10 ;  /* 0x000000060a06722b */ /* 0x000fd0000000000a */
[----:B------:R-:W-:-:S08]  /*03e0*/  DMUL R10, R22, R6 ;  /* 0x00000006160a7228 */ /* 0x000fd00000000000 */
[----:B------:R-:W-:-:S08]  /*03f0*/  DFMA R12, R10, -R12, R22 ;  /* 0x8000000c0a0c722b */ /* 0x000fd00000000016 */
[----:B------:R-:W-:-:S10]  /*0400*/  DFMA R6, R6, R12, R10 ;  /* 0x0000000c0606722b */ /* 0x000fd4000000000a */
[----:B------:R-:W-:-:S05]  /*0410*/  FFMA R12, RZ, UR7, R7 ;  /* 0x00000007ff0c7c23 */ /* 0x000fca0008000007 */
[----:B------:R-:W-:Y:S01]  /*0420*/  FSETP.GT.AND P0, PT, |R12|, 1.469367938527859385e-39, PT ;  /* 0x001000000c00780b */ /* 0x000fe20003f04200 */
[----:B---3--:R-:W-:-:S04]  /*0430*/  FADD R2, R25, -R26 ;  /* 0x8000001a19027221 */ /* 0x008fc80000000000 */
[----:B------:R-:W0:Y:S02]  /*0440*/  F2F.F64.F32 R10, R2 ;  /* 0x00000002000a7310 */ /* 0x000e240000201800 */
[----:B0-----:R-:W-:-:S06]  /*0450*/  DFMA R20, R10, -R8, R20 ;  /* 0x800000080a14722b */ /* 0x001fcc0000000014 */
[----:B------:R-:W-:Y:S05]  /*0460*/  @P0 BRA P1, `(.L_x_5) ;  /* 0x0000000000200947 */ /* 0x000fea0000800000 */
[----:B------:R-:W0:Y:S01]  /*0470*/  LDCU.64 UR8, c[0x0][0x3b0] ;  /* 0x00007600ff0877ac */ /* 0x000e220008000a00 */
[----:B------:R-:W-:Y:S01]  /*0480*/  IMAD.MOV.U32 R14, RZ, RZ, R22 ;  /* 0x000000ffff0e7224 */ /* 0x000fe200078e0016 */
[----:B------:R-:W-:Y:S01]  /*0490*/  MOV R6, 0x4e0 ;  /* 0x000004e000067802 */ /* 0x000fe20000000f00 */
[----:B------:R-:W-:Y:S01]  /*04a0*/  IMAD.MOV.U32 R15, RZ, RZ, R23 ;  /* 0x000000ffff0f7224 */ /* 0x000fe200078e0017 */
[----:B0-----:R-:W-:Y:S01]  /*04b0*/  MOV R16, UR8 ;  /* 0x0000000800107c02 */ /* 0x001fe20008000f00 */
[----:B------:R-:W-:-:S07]  /*04c0*/  IMAD.U32 R17, RZ, RZ, UR9 ;  /* 0x00000009ff117e24 */ /* 0x000fce000f8e00ff */
[----:B------:R-:W-:Y:S05]  /*04d0*/  CALL.REL.NOINC `($__internal_0_$__cuda_sm20_div_rn_f64_full) ;  /* 0x0000000c00507944 */ /* 0x000fea0003c00000 */
[----:B------:R-:W-:-:S07]  /*04e0*/  IMAD.MOV.U32 R6, RZ, RZ, R8 ;  /* 0x000000ffff067224 */ /* 0x000fce00078e0008 */
.L_x_5:
[----:B------:R-:W-:Y:S05]  /*04f0*/  BSYNC.RECONVERGENT B0 ;  /* 0x0000000000007941 */ /* 0x000fea0003800200 */
.L_x_4:
[----:B------:R-:W0:Y:S01]  /*0500*/  LDC.64 R8, c[0x0][0x390] ;  /* 0x0000e400ff087b82 */ /* 0x000e220000000a00 */
[----:B------:R-:W-:Y:S01]  /*0510*/  IADD3 R0, PT, PT, R3, -UR6, R0 ;  /* 0x8000000603007c10 */ /* 0x000fe2000fffe000 */
[----:B------:R-:W1:Y:S06]  /*0520*/  LDCU.64 UR8, c[0x0][0x3b8] ;  /* 0x00007700ff0877ac */ /* 0x000e6c0008000a00 */
[----:B------:R-:W2:Y:S08]  /*0530*/  LDC.64 R16, c[0x0][0x3c8] ;  /* 0x0000f200ff107b82 */ /* 0x000eb00000000a00 */
[----:B------:R-:W3:Y:S01]  /*0540*/  LDC R13, c[0x0][0x3ac] ;  /* 0x0000eb00ff0d7b82 */ /* 0x000ee20000000800 */
[----:B0-----:R-:W-:-:S05]  /*0550*/  IMAD.WIDE.U32 R2, R0, 0x4, R8 ;  /* 0x0000000400027825 */ /* 0x001fca00078e0008 */
[----:B------:R0:W4:Y:S01]  /*0560*/  LDG.E R24, desc[UR4][R2.64] ;  /* 0x0000000402187981 */ /* 0x000122000c1e1900 */
[----:B------:R-:W-:Y:S01]  /*0570*/  MOV R8, 0x1 ;  /* 0x0000000100087802 */ /* 0x000fe20000000f00 */
[----:B--2---:R-:W-:-:S08]  /*0580*/  DADD R16, R16, R16 ;  /* 0x0000000010107229 */ /* 0x004fd00000000010 */
[----:B-1----:R-:W-:Y:S01]  /*0590*/  DMUL R16, R16, UR8 ;  /* 0x0000000810107c28 */ /* 0x002fe20008000000 */
[----:B------:R-:W1:Y:S01]  /*05a0*/  LDCU.64 UR8, c[0x0][0x3a8] ;  /* 0x00007500ff0877ac */ /* 0x000e620008000a00 */
[----:B---3--:R-:W-:-:S04]  /*05b0*/  FSETP.GEU.AND P1, PT, |R13|, 6.5827683646048100446e-37, PT ;  /* 0x036000000d00780b */ /* 0x008fc80003f2e200 */
[----:B------:R-:W2:Y:S02]  /*05c0*/  MUFU.RCP64H R9, R17 ;  /* 0x0000001100097308 */ /* 0x000ea40000001800 */
[----:B--2---:R-:W-:-:S08]  /*05d0*/  DFMA R10, -R16, R8, 1 ;  /* 0x3ff00000100a742b */ /* 0x004fd00000000108 */
[----:B------:R-:W-:-:S08]  /*05e0*/  DFMA R10, R10, R10, R10 ;  /* 0x0000000a0a0a722b */ /* 0x000fd0000000000a */
[----:B------:R-:W-:-:S08]  /*05f0*/  DFMA R10, R8, R10, R8 ;  /* 0x0000000a080a722b */ /* 0x000fd00000000008 */
[----:B0-----:R-:W-:-:S08]  /*0600*/  DFMA R2, -R16, R10, 1 ;  /* 0x3ff000001002742b */ /* 0x001fd0000000010a */
[----:B------:R-:W-:-:S08]  /*0610*/  DFMA R2, R10, R2, R10 ;  /* 0x000000020a02722b */ /* 0x000fd0000000000a */
[----:B-1----:R-:W-:-:S08]  /*0620*/  DMUL R8, R2, UR8 ;  /* 0x0000000802087c28 */ /* 0x002fd00008000000 */
[----:B------:R-:W-:-:S08]  /*0630*/  DFMA R10, -R16, R8, UR8 ;  /* 0x00000008100a7e2b */ /* 0x000fd00008000108 */
[----:B------:R-:W-:-:S10]  /*0640*/  DFMA R2, R2, R10, R8 ;  /* 0x0000000a0202722b */ /* 0x000fd40000000008 */
[----:B------:R-:W-:-:S05]  /*0650*/  FFMA R8, RZ, R17, R3 ;  /* 0x00000011ff087223 */ /* 0x000fca0000000003 */
[----:B------:R-:W-:Y:S01]  /*0660*/  FSETP.GT.AND P0, PT, |R8|, 1.469367938527859385e-39, PT ;  /* 0x001000000800780b */ /* 0x000fe20003f04200 */
[----:B----4-:R-:W-:-:S04]  /*0670*/  FADD R12, R25, -R24 ;  /* 0x80000018190c7221 */ /* 0x010fc80000000000 */
[----:B------:R-:W0:Y:S02]  /*0680*/  F2F.F64.F32 R22, R12 ;  /* 0x0000000c00167310 */ /* 0x000e240000201800 */
[----:B0-----:R-:W-:-:S06]  /*0690*/  DFMA R22, R22, -R6, R20 ;  /* 0x800000061616722b */ /* 0x001fcc0000000014 */
[----:B------:R-:W-:Y:S05]  /*06a0*/  @P0 BRA P1, `(.L_x_6) ;  /* 0x00000000001c0947 */ /* 0x000fea0000800000 */
[----:B------:R-:W0:Y:S01]  /*06b0*/  LDCU.64 UR8, c[0x0][0x3a8] ;  /* 0x00007500ff0877ac */ /* 0x000e220008000a00 */
[----:B------:R-:W-:Y:S01]  /*06c0*/  MOV R6, 0x700 ;  /* 0x0000070000067802 */ /* 0x000fe20000000f00 */
[----:B0-----:R-:W-:Y:S02]  /*06d0*/  IMAD.U32 R14, RZ, RZ, UR8 ;  /* 0x00000008ff0e7e24 */ /* 0x001fe4000f8e00ff */
[----:B------:R-:W-:-:S07]  /*06e0*/  IMAD.U32 R15, RZ, RZ, UR9 ;  /* 0x00000009ff0f7e24 */ /* 0x000fce000f8e00ff */
[----:B------:R-:W-:Y:S05]  /*06f0*/  CALL.REL.NOINC `($__internal_0_$__cuda_sm20_div_rn_f64_full) ;  /* 0x0000000800c87944 */ /* 0x000fea0003c00000 */
[----:B------:R-:W-:Y:S01]  /*0700*/  MOV R2, R8 ;  /* 0x0000000800027202 */ /* 0x000fe20000000f00 */
[----:B------:R-:W-:-:S07]  /*0710*/  IMAD.MOV.U32 R3, RZ, RZ, R7 ;  /* 0x000000ffff037224 */ /* 0x000fce00078e0007 */
.L_x_6:
[----:B------:R-:W0:Y:S01]  /*0720*/  LDC.64 R10, c[0x0][0x3a0] ;  /* 0x0000e800ff0a7b82 */ /* 0x000e220000000a00 */
[----:B------:R-:W1:Y:S07]  /*0730*/  LDCU UR7, c[0x0][0x3bc] ;  /* 0x00007780ff0777ac */ /* 0x000e6e0008000800 */
[----:B------:R-:W2:Y:S01]  /*0740*/  LDC.64 R6, c[0x0][0x3b8] ;  /* 0x0000ee00ff067b82 */ /* 0x000ea20000000a00 */
[----:B------:R-:W-:Y:S01]  /*0750*/  IMAD.MOV.U32 R12, RZ, RZ, 0x1 ;  /* 0x00000001ff0c7424 */ /* 0x000fe200078e00ff */
[----:B------:R-:W3:Y:S06]  /*0760*/  LDCU.64 UR8, c[0x0][0x3c0] ;  /* 0x00007800ff0877ac */ /* 0x000eec0008000a00 */
[----:B------:R-:W3:Y:S01]  /*0770*/  LDC.64 R20, c[0x0][0x3a8] ;  /* 0x0000ea00ff147b82 */ /* 0x000ee20000000a00 */
[----:B0-----:R-:W-:-:S04]  /*0780*/  IMAD.WIDE.U32 R8, R5, 0x4, R10 ;  /* 0x0000000405087825 */ /* 0x001fc800078e000a */
[----:B------:R-:W-:Y:S02]  /*0790*/  IMAD.WIDE.U32 R10, R4, 0x4, R10 ;  /* 0x00000004040a7825 */ /* 0x000fe400078e000a */
[----:B------:R-:W4:Y:S04]  /*07a0*/  LDG.E R8, desc[UR4][R8.64+0x4] ;  /* 0x0000040408087981 */ /* 0x000f28000c1e1900 */
[----:B------:R0:W4:Y:S01]  /*07b0*/  LDG.E R17, desc[UR4][R10.64] ;  /* 0x000000040a117981 */ /* 0x000122000c1e1900 */
[----:B-1----:R-:W2:Y:S01]  /*07c0*/  MUFU.RCP64H R13, UR7 ;  /* 0x00000007000d7d08 */ /* 0x002ea20008001800 */
[----:B---3--:R-:W-:-:S10]  /*07d0*/  DMUL R20, R20, UR8 ;  /* 0x0000000814147c28 */ /* 0x008fd40008000000 */
[----:B------:R-:W-:Y:S01]  /*07e0*/  FSETP.GEU.AND P1, PT, |R21|, 6.5827683646048100446e-37, PT ;  /* 0x036000001500780b */ /* 0x000fe20003f2e200 */
[----:B--2---:R-:W-:-:S08]  /*07f0*/  DFMA R14, R12, -R6, 1 ;  /* 0x3ff000000c0e742b */ /* 0x004fd00000000806 */
[----:B------:R-:W-:-:S08]  /*0800*/  DFMA R14, R14, R14, R14 ;  /* 0x0000000e0e0e722b */ /* 0x000fd0000000000e */
[----:B------:R-:W-:-:S08]  /*0810*/  DFMA R14, R12, R14, R12 ;  /* 0x0000000e0c0e722b */ /* 0x000fd0000000000c */
[----:B------:R-:W-:-:S08]  /*0820*/  DFMA R12, R14, -R6, 1 ;  /* 0x3ff000000e0c742b */ /* 0x000fd00000000806 */
[----:B------:R-:W-:-:S08]  /*0830*/  DFMA R12, R14, R12, R14 ;  /* 0x0000000c0e0c722b */ /* 0x000fd0000000000e */
[----:B0-----:R-:W-:-:S08]  /*0840*/  DMUL R10, R12, R20 ;  /* 0x000000140c0a7228 */ /* 0x001fd00000000000 */
[----:B------:R-:W-:-:S08]  /*0850*/  DFMA R6, R10, -R6, R20 ;  /* 0x800000060a06722b */ /* 0x000fd00000000014 */
[----:B------:R-:W-:-:S10]  /*0860*/  DFMA R6, R12, R6, R10 ;  /* 0x000000060c06722b */ /* 0x000fd4000000000a */
[----:B------:R-:W-:-:S05]  /*0870*/  FFMA R10, RZ, UR7, R7 ;  /* 0x00000007ff0a7c23 */ /* 0x000fca0008000007 */
[----:B------:R-:W-:Y:S01]  /*0880*/  FSETP.GT.AND P0, PT, |R10|, 1.469367938527859385e-39, PT ;  /* 0x001000000a00780b */ /* 0x000fe20003f04200 */
[----:B----4-:R-:W-:-:S06]  /*0890*/  FADD R8, R8, -R17 ;  /* 0x8000001108087221 */ /* 0x010fcc0000000000 */
[----:B------:R-:W0:Y:S02]  /*08a0*/  F2F.F64.F32 R8, R8 ;  /* 0x0000000800087310 */ /* 0x000e240000201800 */
[----:B0-----:R-:W-:-:S04]  /*08b0*/  DFMA R22, R8, -R2, R22 ;  /* 0x800000020816722b */ /* 0x001fc80000000016 */
[----:B------:R-:W-:Y:S07]  /*08c0*/  @P0 BRA P1, `(.L_x_7) ;  /* 0x0000000000200947 */ /* 0x000fee0000800000 */
        /* <DEDUP_REMOVED lines=8> */
.L_x_7:
[----:B------:R0:W2:Y:S01]  /*0950*/  LDG.E R14, desc[UR4][R28.64+0x4] ;  /* 0x000004041c0e7981 */ /* 0x0000a2000c1e1900 */
[----:B------:R-:W1:Y:S01]  /*0960*/  LDCU UR7, c[0x0][0x3b4] ;  /* 0x00007680ff0777ac */ /* 0x000e620008000800 */
[----:B------:R-:W3:Y:S01]  /*0970*/  LDC.64 R8, c[0x0][0x3b0] ;  /* 0x0000ec00ff087b82 */ /* 0x000ee20000000a00 */
[----:B------:R-:W-:Y:S02]  /*0980*/  IMAD.MOV.U32 R10, RZ, RZ, 0x1 ;  /* 0x00000001ff0a7424 */ /* 0x000fe400078e00ff */
[----:B------:R-:W-:Y:S01]  /*0990*/  FADD R25, R25, R25 ;  /* 0x0000001919197221 */ /* 0x000fe20000000000 */
[----:B------:R-:W-:-:S04]  /*09a0*/  FSETP.GEU.AND P1, PT, |R21|, 6.5827683646048100446e-37, PT ;  /* 0x036000001500780b */ /* 0x000fc80003f2e200 */
[----:B0-----:R-:W0:Y:S01]  /*09b0*/  LDC.64 R28, c[0x0][0x3b8] ;  /* 0x0000ee00ff1c7b82 */ /* 0x001e220000000a00 */
[----:B-1----:R-:W3:Y:S01]  /*09c0*/  MUFU.RCP64H R11, UR7 ;  /* 0x00000007000b7d08 */ /* 0x002ee20008001800 */
[----:B0-----:R-:W-:Y:S02]  /*09d0*/  DMUL R28, R6, R28 ;  /* 0x0000001c061c7228 */ /* 0x001fe40000000000 */
[----:B---3--:R-:W-:-:S08]  /*09e0*/  DFMA R12, R10, -R8, 1 ;  /* 0x3ff000000a0c742b */ /* 0x008fd00000000808 */
        /* <DEDUP_REMOVED lines=9> */
[----:B--2---:R-:W-:-:S04]  /*0a80*/  FADD R15, R14, -R25 ;  /* 0x800000190e0f7221 */ /* 0x004fc80000000000 */
[----:B------:R-:W-:-:S04]  /*0a90*/  FADD R15, R26, R15 ;  /* 0x0000000f1a0f7221 */ /* 0x000fc80000000000 */
[----:B------:R-:W0:Y:S02]  /*0aa0*/  F2F.F64.F32 R10, R15 ;  /* 0x0000000f000a7310 */ /* 0x000e240000201800 */
[----:B0-----:R-:W-:Y:S02]  /*0ab0*/  DFMA R22, R28, R10, R22 ;  /* 0x0000000a1c16722b */ /* 0x001fe40000000016 */
[----:B------:R-:W-:Y:S09]  /*0ac0*/  @P0 BRA P1, `(.L_x_8) ;  /* 0x0000000000200947 */ /* 0x000ff20000800000 */
[----:B------:R-:W0:Y:S01]  /*0ad0*/  LDCU.64 UR8, c[0x0][0x3b0] ;  /* 0x00007600ff0877ac */ /* 0x000e220008000a00 */
[----:B------:R-:W-:Y:S01]  /*0ae0*/  MOV R14, R20 ;  /* 0x00000014000e7202 */ /* 0x000fe20000000f00 */
[----:B------:R-:W-:Y:S01]  /*0af0*/  IMAD.MOV.U32 R15, RZ, RZ, R21 ;  /* 0x000000ffff0f7224 */ /* 0x000fe200078e0015 */
[----:B------:R-:W-:Y:S01]  /*0b00*/  MOV R6, 0xb40 ;  /* 0x00000b4000067802 */ /* 0x000fe20000000f00 */
[----:B0-----:R-:W-:Y:S01]  /*0b10*/  IMAD.U32 R16, RZ, RZ, UR8 ;  /* 0x00000008ff107e24 */ /* 0x001fe2000f8e00ff */
[----:B------:R-:W-:-:S07]  /*0b20*/  MOV R17, UR9 ;  /* 0x0000000900117c02 */ /* 0x000fce0008000f00 */
[----:B------:R-:W-:Y:S05]  /*0b30*/  CALL.REL.NOINC `($__internal_0_$__cuda_sm20_div_rn_f64_full) ;  /* 0x0000000400b87944 */ /* 0x000fea0003c00000 */
[----:B------:R-:W-:-:S07]  /*0b40*/  IMAD.MOV.U32 R9, RZ, RZ, R7 ;  /* 0x000000ffff097224 */ /* 0x000fce00078e0007 */
.L_x_8:
[----:B------:R-:W0:Y:S01]  /*0b50*/  LDC.64 R6, c[0x0][0x390] ;  /* 0x0000e400ff067b82 */ /* 0x000e220000000a00 */
[----:B------:R-:W-:Y:S01]  /*0b60*/  VIADD R32, R5, UR6 ;  /* 0x0000000605207c36 */ /* 0x000fe20008000000 */
[----:B------:R-:W1:Y:S01]  /*0b70*/  LDCU UR8, c[0x0][0x3bc] ;  /* 0x00007780ff0877ac */ /* 0x000e620008000800 */
[----:B------:R-:W2:Y:S05]  /*0b80*/  LDCU.64 UR6, c[0x0][0x3a8] ;  /* 0x00007500ff0677ac */ /* 0x000eaa0008000a00 */
[----:B------:R-:W3:Y:S08]  /*0b90*/  LDC.64 R26, c[0x0][0x3b0] ;  /* 0x0000ec00ff1a7b82 */ /* 0x000ef00000000a00 */
[----:B------:R-:W4:Y:S01]  /*0ba0*/  LDC.64 R12, c[0x0][0x380] ;  /* 0x0000e000ff0c7b82 */ /* 0x000f220000000a00 */
[----:B0-----:R-:W-:-:S06]  /*0bb0*/  IMAD.WIDE.U32 R6, R32, 0x4, R6 ;  /* 0x0000000420067825 */ /* 0x001fcc00078e0006 */
[----:B------:R-:W5:Y:S01]  /*0bc0*/  LDG.E R6, desc[UR4][R6.64] ;  /* 0x0000000406067981 */ /* 0x000f62000c1e1900 */
[----:B---3--:R-:W-:Y:S01]  /*0bd0*/  DMUL R26, R8, R26 ;  /* 0x0000001a081a7228 */ /* 0x008fe20000000000 */
[----:B----4-:R-:W-:-:S04]  /*0be0*/  IMAD.WIDE.U32 R8, R5, 0x4, R12 ;  /* 0x0000000405087825 */ /* 0x010fc800078e000c */
[----:B-----5:R-:W-:Y:S02]  /*0bf0*/  FADD R25, -R25, R6 ;  /* 0x0000000619197221 */ /* 0x020fe40000000100 */
[----:B------:R-:W0:Y:S02]  /*0c00*/  LDC.64 R6, c[0x0][0x3b8] ;  /* 0x0000ee00ff067b82 */ /* 0x000e240000000a00 */
[----:B------:R-:W-:-:S04]  /*0c10*/  FADD R14, R24, R25 ;  /* 0x00000019180e7221 */ /* 0x000fc80000000000 */
[----:B------:R-:W3:Y:S02]  /*0c20*/  F2F.F64.F32 R10, R14 ;  /* 0x0000000e000a7310 */ /* 0x000ee40000201800 */
[----:B------:R-:W4:Y:S01]  /*0c30*/  LDC.64 R24, c[0x0][0x398] ;  /* 0x0000e600ff187b82 */ /* 0x000f220000000a00 */
[----:B---3--:R-:W-:-:S10]  /*0c40*/  DFMA R10, R26, R10, R22 ;  /* 0x0000000a1a0a722b */ /* 0x008fd40000000016 */
[----:B------:R-:W3:Y:S01]  /*0c50*/  F2F.F32.F64 R11, R10 ;  /* 0x0000000a000b7310 */ /* 0x000ee20000301000 */
[----:B----4-:R-:W-:Y:S01]  /*0c60*/  IMAD.WIDE.U32 R24, R5, 0x4, R24 ;  /* 0x0000000405187825 */ /* 0x010fe200078e0018 */
[----:B---3--:R3:W-:Y:S04]  /*0c70*/  STG.E desc[UR4][R8.64], R11 ;  /* 0x0000000b08007986 */ /* 0x0087e8000c101904 */
[----:B------:R-:W4:Y:S02]  /*0c80*/  LDG.E R33, desc[UR4][R24.64] ;  /* 0x0000000418217981 */ /* 0x000f24000c1e1900 */
[----:B-1----:R-:W0:Y:S01]  /*0c90*/  MUFU.RCP64H R13, UR8 ;  /* 0x00000008000d7d08 */ /* 0x002e220008001800 */
[----:B------:R-:W-:Y:S01]  /*0ca0*/  MOV R12, 0x1 ;  /* 0x00000001000c7802 */ /* 0x000fe20000000f00 */
[----:B------:R-:W-:Y:S05]  /*0cb0*/  BSSY.RECONVERGENT B0, `(.L_x_9) ;  /* 0x0000017000007945 */ /* 0x000fea0003800200 */
[----:B0-----:R-:W-:-:S08]  /*0cc0*/  DFMA R14, R12, -R6, 1 ;  /* 0x3ff000000c0e742b */ /* 0x001fd00000000806 */
[----:B------:R-:W-:-:S08]  /*0cd0*/  DFMA R14, R14, R14, R14 ;  /* 0x0000000e0e0e722b */ /* 0x000fd0000000000e */
[----:B------:R-:W-:-:S08]  /*0ce0*/  DFMA R14, R12, R14, R12 ;  /* 0x0000000e0c0e722b */ /* 0x000fd0000000000c */
[----:B---3--:R-:W-:-:S08]  /*0cf0*/  DFMA R8, R14, -R6, 1 ;  /* 0x3ff000000e08742b */ /* 0x008fd00000000806 */
[----:B------:R-:W-:Y:S01]  /*0d00*/  DFMA R14, R14, R8, R14 ;  /* 0x000000080e0e722b */ /* 0x000fe2000000000e */
[----:B----4-:R-:W2:Y:S02]  /*0d10*/  F2F.F64.F32 R22, R33 ;  /* 0x0000002100167310 */ /* 0x010ea40000201800 */
[----:B--2---:R-:W-:-:S08]  /*0d20*/  DMUL R20, R22, UR6 ;  /* 0x0000000616147c28 */ /* 0x004fd00008000000 */
        /* <DEDUP_REMOVED lines=8> */
[----:B------:R-:W-:Y:S01]  /*0db0*/  IMAD.MOV.U32 R14, RZ, RZ, R20 ;  /* 0x000000ffff0e7224 */ /* 0x000fe200078e0014 */
[----:B------:R-:W-:Y:S01]  /*0dc0*/  MOV R6, 0xe10 ;  /* 0x00000e1000067802 */ /* 0x000fe20000000f00 */
[----:B------:R-:W-:Y:S02]  /*0dd0*/  IMAD.MOV.U32 R15, RZ, RZ, R21 ;  /* 0x000000ffff0f7224 */ /* 0x000fe400078e0015 */
[----:B0-----:R-:W-:Y:S01]  /*0de0*/  IMAD.U32 R16, RZ, RZ, UR6 ;  /* 0x00000006ff107e24 */ /* 0x001fe2000f8e00ff */
[----:B------:R-:W-:-:S07]  /*0df0*/  MOV R17, UR7 ;  /* 0x0000000700117c02 */ /* 0x000fce0008000f00 */
[----:B------:R-:W-:Y:S05]  /*0e00*/  CALL.REL.NOINC `($__internal_0_$__cuda_sm20_div_rn_f64_full) ;  /* 0x0000000400047944 */ /* 0x000fea0003c00000 */
[----:B------:R-:W-:-:S07]  /*0e10*/  IMAD.MOV.U32 R6, RZ, RZ, R8 ;  /* 0x000000ffff067224 */ /* 0x000fce00078e0008 */
.L_x_10:
[----:B------:R-:W-:Y:S05]  /*0e20*/  BSYNC.RECONVERGENT B0 ;  /* 0x0000000000007941 */ /* 0x000fea0003800200 */
.L_x_9:
[----:B------:R-:W0:Y:S01]  /*0e30*/  LDC.64 R10, c[0x0][0x398] ;  /* 0x0000e600ff0a7b82 */ /* 0x000e220000000a00 */
[----:B------:R-:W1:Y:S07]  /*0e40*/  LDCU UR6, c[0x0][0x3b4] ;  /* 0x00007680ff0677ac */ /* 0x000e6e0008000800 */
[----:B------:R-:W2:Y:S01]  /*0e50*/  LDC.64 R8, c[0x0][0x3b0] ;  /* 0x0000ec00ff087b82 */ /* 0x000ea20000000a00 */
[----:B0-----:R-:W-:-:S05]  /*0e60*/  IMAD.WIDE.U32 R10, R4, 0x4, R10 ;  /* 0x00000004040a7825 */ /* 0x001fca00078e000a */
        /* <DEDUP_REMOVED lines=15> */
[----:B---3--:R-:W-:-:S06]  /*0f60*/  FADD R10, R33, -R4 ;  /* 0x80000004210a7221 */ /* 0x008fcc0000000000 */
[----:B------:R-:W0:Y:S02]  /*0f70*/  F2F.F64.F32 R10, R10 ;  /* 0x0000000a000a7310 */ /* 0x000e240000201800 */
[----:B0-----:R-:W-:-:S04]  /*0f80*/  DFMA R22, R10, -R6, R22 ;  /* 0x800000060a16722b */ /* 0x001fc80000000016 */
[----:B------:R-:W-:Y:S07]  /*0f90*/  @P0 BRA P1, `(.L_x_12) ;  /* 0x0000000000200947 */ /* 0x000fee0000800000 */
        /* <DEDUP_REMOVED lines=8> */
.L_x_12:
[----:B------:R-:W-:Y:S05]  /*1020*/  BSYNC.RECONVERGENT B0 ;  /* 0x0000000000007941 */ /* 0x000fea0003800200 */
.L_x_11:
[----:B------:R-:W0:Y:S01]  /*1030*/  LDC.64 R10, c[0x0][0x398] ;  /* 0x0000e600ff0a7b82 */ /* 0x000e220000000a00 */
[----:B------:R-:W2:Y:S07]  /*1040*/  LDG.E R24, desc[UR4][R24.64+0x4] ;  /* 0x0000040418187981 */ /* 0x000eae000c1e1900 */
[----:B------:R-:W1:Y:S01]  /*1050*/  LDC.64 R14, c[0x0][0x3a0] ;  /* 0x0000e800ff0e7b82 */ /* 0x000e620000000a00 */
[----:B0-----:R-:W-:-:S06]  /*1060*/  IMAD.WIDE.U32 R6, R0, 0x4, R10 ;  /* 0x0000000400067825 */ /* 0x001fcc00078e000a */
[----:B------:R-:W3:Y:S01]  /*1070*/  LDG.E R6, desc[UR4][R6.64] ;  /* 0x0000000406067981 */ /* 0x000ee2000c1e1900 */
[----:B-1----:R-:W-:-:S04]  /*1080*/  IMAD.WIDE.U32 R12, R32, 0x4, R14 ;  /* 0x00000004200c7825 */ /* 0x002fc800078e000e */
[----:B------:R-:W-:Y:S02]  /*1090*/  IMAD.WIDE.U32 R14, R0, 0x4, R14 ;  /* 0x00000004000e7825 */ /* 0x000fe400078e000e */
[----:B------:R-:W4:Y:S04]  /*10a0*/  LDG.E R12, desc[UR4][R12.64] ;  /* 0x000000040c0c7981 */ /* 0x000f28000c1e1900 */
[----:B------:R-:W4:Y:S01]  /*10b0*/  LDG.E R15, desc[UR4][R14.64] ;  /* 0x000000040e0f7981 */ /* 0x000f22000c1e1900 */
[----:B------:R-:W-:-:S06]  /*10c0*/  IMAD.WIDE.U32 R18, R32, 0x4, R10 ;  /* 0x0000000420127825 */ /* 0x000fcc00078e000a */
[----:B------:R-:W5:Y:S01]  /*10d0*/  LDG.E R18, desc[UR4][R18.64] ;  /* 0x0000000412127981 */ /* 0x000f62000c1e1900 */
[----:B---3--:R-:W-:-:S04]  /*10e0*/  FADD R0, R33, -R6 ;  /* 0x8000000621007221 */ /* 0x008fc80000000000 */
[----:B------:R-:W0:Y:S01]  /*10f0*/  F2F.F64.F32 R10, R0 ;  /* 0x00000000000a7310 */ /* 0x000e220000201800 */
[----:B------:R-:W-:Y:S01]  /*1100*/  FADD R33, R33, R33 ;  /* 0x0000002121217221 */ /* 0x000fe20000000000 */
[----:B----4-:R-:W-:-:S03]  /*1110*/  FADD R16, R12, -R15 ;  /* 0x8000000f0c107221 */ /* 0x010fc60000000000 */
[----:B--2---:R-:W-:-:S03]  /*1120*/  FADD R7, R24, -R33 ;  /* 0x8000002118077221 */ /* 0x004fc60000000000 */
[----:B------:R-:W1:Y:S01]  /*1130*/  F2F.F64.F32 R16, R16 ;  /* 0x0000001000107310 */ /* 0x000e620000201800 */
[----:B------:R-:W-:Y:S01]  /*1140*/  FADD R12, R4, R7 ;  /* 0x00000007040c7221 */ /* 0x000fe20000000000 */
[----:B0-----:R-:W-:Y:S01]  /*1150*/  DFMA R10, R10, -R8, R22 ;  /* 0x800000080a0a722b */ /* 0x001fe20000000016 */
[----:B-----5:R-:W-:-:S05]  /*1160*/  FADD R33, -R33, R18 ;  /* 0x0000001221217221 */ /* 0x020fca0000000100 */
[----:B------:R-:W0:Y:S01]  /*1170*/  F2F.F64.F32 R8, R12 ;  /* 0x0000000c00087310 */ /* 0x000e220000201800 */
[----:B------:R-:W-:Y:S02]  /*1180*/  FADD R33, R6, R33 ;  /* 0x0000002106217221 */ /* 0x000fe40000000000 */
[----:B------:R-:W2:Y:S01]  /*1190*/  LDC.64 R6, c[0x0][0x388] ;  /* 0x0000e200ff067b82 */ /* 0x000ea20000000a00 */
[----:B-1----:R-:W-:-:S04]  /*11a0*/  DFMA R10, R16, -R2, R10 ;  /* 0x80000002100a722b */ /* 0x002fc8000000000a */
[----:B------:R-:W1:Y:S04]  /*11b0*/  F2F.F64.F32 R2, R33 ;  /* 0x0000002100027310 */ /* 0x000e680000201800 */
[----:B0-----:R-:W-:-:S08]  /*11c0*/  DFMA R8, R28, R8, R10 ;  /* 0x000000081c08722b */ /* 0x001fd0000000000a */
[----:B-1----:R-:W-:-:S10]  /*11d0*/  DFMA R2, R26, R2, R8 ;  /* 0x000000021a02722b */ /* 0x002fd40000000008 */
[----:B------:R-:W0:Y:S01]  /*11e0*/  F2F.F32.F64 R3, R2 ;  /* 0x0000000200037310 */ /* 0x000e220000301000 */
[----:B--2---:R-:W-:-:S05]  /*11f0*/  IMAD.WIDE.U32 R4, R5, 0x4, R6 ;  /* 0x0000000405047825 */ /* 0x004fca00078e0006 */
[----:B0-----:R-:W-:Y:S01]  /*1200*/  STG.E desc[UR4][R4.64], R3 ;  /* 0x0000000304007986 */ /* 0x001fe2000c101904 */
[----:B------:R-:W-:Y:S05]  /*1210*/  EXIT ;  /* 0x000000000000794d */ /* 0x000fea0003800000 */
        .weak           $__internal_0_$__cuda_sm20_div_rn_f64_full
        .type           $__internal_0_$__cuda_sm20_div_rn_f64_full,@function
        .size           $__internal_0_$__cuda_sm20_div_rn_f64_full,(.L_x_50 - $__internal_0_$__cuda_sm20_div_rn_f64_full)
$__internal_0_$__cuda_sm20_div_rn_f64_full:
[C---:B------:R-:W-:Y:S01]  /*1220*/  FSETP.GEU.AND P0, PT, |R17|.reuse, 1.469367938527859385e-39, PT ;  /* 0x001000001100780b */ /* 0x040fe20003f0e200 */
[----:B------:R-:W-:Y:S01]  /*1230*/  IMAD.MOV.U32 R10, RZ, RZ, 0x1 ;  /* 0x00000001ff0a7424 */ /* 0x000fe200078e00ff */
[----:B------:R-:W-:Y:S01]  /*1240*/  LOP3.LUT R18, R17, 0x800fffff, RZ, 0xc0, !PT ;  /* 0x800fffff11127812 */ /* 0x000fe200078ec0ff */
[----:B------:R-:W-:Y:S01]  /*1250*/  BSSY.RECONVERGENT B1, `(.L_x_13) ;  /* 0x0000059000017945 */ /* 0x000fe20003800200 */
[C---:B------:R-:W-:Y:S02]  /*1260*/  FSETP.GEU.AND P2, PT, |R15|.reuse, 1.469367938527859385e-39, PT ;  /* 0x001000000f00780b */ /* 0x040fe40003f4e200 */
[----:B------:R-:W-:Y:S02]  /*1270*/  LOP3.LUT R19, R18, 0x3ff00000, RZ, 0xfc, !PT ;  /* 0x3ff0000012137812 */ /* 0x000fe400078efcff */
[----:B------:R-:W-:Y:S02]  /*1280*/  MOV R18, R16 ;  /* 0x0000001000127202 */ /* 0x000fe40000000f00 */
[----:B------:R-:W-:-:S02]  /*1290*/  LOP3.LUT R7, R15, 0x7ff00000, RZ, 0xc0, !PT ;  /* 0x7ff000000f077812 */ /* 0x000fc400078ec0ff */
[----:B------:R-:W-:Y:S01]  /*12a0*/  LOP3.LUT R30, R17, 0x7ff00000, RZ, 0xc0, !PT ;  /* 0x7ff00000111e7812 */ /* 0x000fe200078ec0ff */
[----:B------:R-:W-:-:S03]  /*12b0*/  @!P0 DMUL R18, R16, 8.98846567431157953865e+307 ;  /* 0x7fe0000010128828 */ /* 0x000fc60000000000 */
[----:B------:R-:W-:Y:S01]  /*12c0*/  ISETP.GE.U32.AND P1, PT, R7, R30, PT ;  /* 0x0000001e0700720c */ /* 0x000fe20003f26070 */
[----:B------:R-:W-:Y:S01]  /*12d0*/  @!P2 IMAD.MOV.U32 R34, RZ, RZ, RZ ;  /* 0x000000ffff22a224 */ /* 0x000fe200078e00ff */
[----:B------:R-:W-:Y:S01]  /*12e0*/  @!P2 LOP3.LUT R8, R17, 0x7ff00000, RZ, 0xc0, !PT ;  /* 0x7ff000001108a812 */ /* 0x000fe200078ec0ff */
[----:B------:R-:W0:Y:S03]  /*12f0*/  MUFU.RCP64H R11, R19 ;  /* 0x00000013000b7308 */ /* 0x000e260000001800 */
[----:B------:R-:W-:Y:S01]  /*1300*/  @!P2 ISETP.GE.U32.AND P3, PT, R7, R8, PT ;  /* 0x000000080700a20c */ /* 0x000fe20003f66070 */
[----:B------:R-:W-:Y:S01]  /*1310*/  IMAD.MOV.U32 R8, RZ, RZ, 0x1ca00000 ;  /* 0x1ca00000ff087424 */ /* 0x000fe200078e00ff */
[----:B------:R-:W-:-:S04]  /*1320*/  @!P0 LOP3.LUT R30, R19, 0x7ff00000, RZ, 0xc0, !PT ;  /* 0x7ff00000131e8812 */ /* 0x000fc800078ec0ff */
[----:B------:R-:W-:-:S04]  /*1330*/  @!P2 SEL R9, R8, 0x63400000, !P3 ;  /* 0x634000000809a807 */ /* 0x000fc80005800000 */
[----:B------:R-:W-:Y:S01]  /*1340*/  @!P2 LOP3.LUT R9, R9, 0x80000000, R15, 0xf8, !PT ;  /* 0x800000000909a812 */ /* 0x000fe200078ef80f */
[----:B0-----:R-:W-:-:S03]  /*1350*/  DFMA R12, R10, -R18, 1 ;  /* 0x3ff000000a0c742b */ /* 0x001fc60000000812 */
[----:B------:R-:W-:Y:S01]  /*1360*/  @!P2 LOP3.LUT R35, R9, 0x100000, RZ, 0xfc, !PT ;  /* 0x001000000923a812 */ /* 0x000fe200078efcff */
[----:B------:R-:W-:-:S04]  /*1370*/  IMAD.MOV.U32 R9, RZ, RZ, R7 ;  /* 0x000000ffff097224 */ /* 0x000fc800078e0007 */
[----:B------:R-:W-:-:S08]  /*1380*/  DFMA R12, R12, R12, R12 ;  /* 0x0000000c0c0c722b */ /* 0x000fd0000000000c */
[----:B------:R-:W-:Y:S01]  /*1390*/  DFMA R10, R10, R12, R10 ;  /* 0x0000000c0a0a722b */ /* 0x000fe2000000000a */
[----:B------:R-:W-:Y:S02]  /*13a0*/  SEL R13, R8, 0x63400000, !P1 ;  /* 0x63400000080d7807 */ /* 0x000fe40004800000 */
[----:B------:R-:W-:Y:S02]  /*13b0*/  MOV R12, R14 ;  /* 0x0000000e000c7202 */ /* 0x000fe40000000f00 */
[----:B------:R-:W-:-:S03]  /*13c0*/  LOP3.LUT R13, R13, 0x800fffff, R15, 0xf8, !PT ;  /* 0x800fffff0d0d7812 */ /* 0x000fc600078ef80f */
[----:B------:R-:W-:-:S03]  /*13d0*/  DFMA R36, R10, -R18, 1 ;  /* 0x3ff000000a24742b */ /* 0x000fc60000000812 */
[----:B------:R-:W-:-:S05]  /*13e0*/  @!P2 DFMA R12, R12, 2, -R34 ;  /* 0x400000000c0ca82b */ /* 0x000fca0000000822 */
[----:B------:R-:W-:-:S05]  /*13f0*/  DFMA R36, R10, R36, R10 ;  /* 0x000000240a24722b */ /* 0x000fca000000000a */
[----:B------:R-:W-:-:S03]  /*1400*/  @!P2 LOP3.LUT R9, R13, 0x7ff00000, RZ, 0xc0, !PT ;  /* 0x7ff000000d09a812 */ /* 0x000fc600078ec0ff */
[----:B------:R-:W-:Y:S01]  /*1410*/  DMUL R34, R36, R12 ;  /* 0x0000000c24227228 */ /* 0x000fe20000000000 */
[----:B------:R-:W-:-:S04]  /*1420*/  IADD3 R31, PT, PT, R9, -0x1, RZ ;  /* 0xffffffff091f7810 */ /* 0x000fc80007ffe0ff */
[----:B------:R-:W-:Y:S01]  /*1430*/  ISETP.GT.U32.AND P0, PT, R31, 0x7feffffe, PT ;  /* 0x7feffffe1f00780c */ /* 0x000fe20003f04070 */
[----:B------:R-:W-:Y:S02]  /*1440*/  VIADD R31, R30, 0xffffffff ;  /* 0xffffffff1e1f7836 */ /* 0x000fe40000000000 */
[----:B------:R-:W-:-:S03]  /*1450*/  DFMA R10, R34, -R18, R12 ;  /* 0x80000012220a722b */ /* 0x000fc6000000000c */
[----:B------:R-:W-:-:S05]  /*1460*/  ISETP.GT.U32.OR P0, PT, R31, 0x7feffffe, P0 ;  /* 0x7feffffe1f00780c */ /* 0x000fca0000704470 */
[----:B------:R-:W-:-:S08]  /*1470*/  DFMA R10, R36, R10, R34 ;  /* 0x0000000a240a722b */ /* 0x000fd00000000022 */
[----:B------:R-:W-:Y:S05]  /*1480*/  @P0 BRA `(.L_x_14) ;  /* 0x0000000000740947 */ /* 0x000fea0003800000 */
[----:B------:R-:W-:-:S04]  /*1490*/  LOP3.LUT R14, R17, 0x7ff00000, RZ, 0xc0, !PT ;  /* 0x7ff00000110e7812 */ /* 0x000fc800078ec0ff */
[CC--:B------:R-:W-:Y:S02]  /*14a0*/  VIADDMNMX R9, R7.reuse, -R14.reuse, 0xb9600000, !PT ;  /* 0xb960000007097446 */ /* 0x0c0fe4000780090e */
[----:B------:R-:W-:Y:S01]  /*14b0*/  ISETP.GE.U32.AND P0, PT, R7, R14, PT ;  /* 0x0000000e0700720c */ /* 0x000fe20003f06070 */
[----:B------:R-:W-:Y:S01]  /*14c0*/  IMAD.MOV.U32 R14, RZ, RZ, RZ ;  /* 0x000000ffff0e7224 */ /* 0x000fe200078e00ff */
[----:B------:R-:W-:Y:S02]  /*14d0*/  VIMNMX R9, PT, PT, R9, 0x46a00000, PT ;  /* 0x46a0000009097848 */ /* 0x000fe40003fe0100 */
[----:B------:R-:W-:-:S05]  /*14e0*/  SEL R8, R8, 0x63400000, !P0 ;  /* 0x6340000008087807 */ /* 0x000fca0004000000 */
[----:B------:R-:W-:-:S05]  /*14f0*/  IMAD.IADD R8, R9, 0x1, -R8 ;  /* 0x0000000109087824 */ /* 0x000fca00078e0a08 */
[----:B------:R-:W-:-:S06]  /*1500*/  IADD3 R15, PT, PT, R8, 0x7fe00000, RZ ;  /* 0x7fe00000080f7810 */ /* 0x000fcc0007ffe0ff */
[----:B------:R-:W-:-:S10]  /*1510*/  DMUL R34, R10, R14 ;  /* 0x0000000e0a227228 */ /* 0x000fd40000000000 */
[----:B------:R-:W-:-:S13]  /*1520*/  FSETP.GTU.AND P0, PT, |R35|, 1.469367938527859385e-39, PT ;  /* 0x001000002300780b */ /* 0x000fda0003f0c200 */
[----:B------:R-:W-:Y:S05]  /*1530*/  @P0 BRA `(.L_x_15) ;  /* 0x0000000000a80947 */ /* 0x000fea0003800000 */
[----:B------:R-:W-:Y:S01]  /*1540*/  DFMA R12, R10, -R18, R12 ;  /* 0x800000120a0c722b */ /* 0x000fe2000000000c */
[----:B------:R-:W-:-:S09]  /*1550*/  IMAD.MOV.U32 R14, RZ, RZ, RZ ;  /* 0x000000ffff0e7224 */ /* 0x000fd200078e00ff */
[C---:B------:R-:W-:Y:S02]  /*1560*/  FSETP.NEU.AND P0, PT, R13.reuse, RZ, PT ;  /* 0x000000ff0d00720b */ /* 0x040fe40003f0d000 */
[----:B------:R-:W-:-:S04]  /*1570*/  LOP3.LUT R16, R13, 0x80000000, R17, 0x48, !PT ;  /* 0x800000000d107812 */ /* 0x000fc800078e4811 */
[----:B------:R-:W-:-:S07]  /*1580*/  LOP3.LUT R15, R16, R15, RZ, 0xfc, !PT ;  /* 0x0000000f100f7212 */ /* 0x000fce00078efcff */
[----:B------:R-:W-:Y:S05]  /*1590*/  @!P0 BRA `(.L_x_15) ;  /* 0x0000000000908947 */ /* 0x000fea0003800000 */
[C---:B------:R-:W-:Y:S01]  /*15a0*/  IADD3 R13, PT, PT, -R8.reuse, RZ, RZ ;  /* 0x000000ff080d7210 */ /* 0x040fe20007ffe1ff */
[----:B------:R-:W-:Y:S01]  /*15b0*/  IMAD.MOV.U32 R12, RZ, RZ, RZ ;  /* 0x000000ffff0c7224 */ /* 0x000fe200078e00ff */
[----:B------:R-:W-:-:S05]  /*15c0*/  IADD3 R8, PT, PT, -R8, -0x43300000, RZ ;  /* 0xbcd0000008087810 */ /* 0x000fca0007ffe1ff */
[----:B------:R-:W-:Y:S02]  /*15d0*/  DFMA R12, R34, -R12, R10 ;  /* 0x8000000c220c722b */ /* 0x000fe4000000000a */
[----:B------:R-:W-:-:S08]  /*15e0*/  DMUL.RP R10, R10, R14 ;  /* 0x0000000e0a0a7228 */ /* 0x000fd00000008000 */
[----:B------:R-:W-:Y:S02]  /*15f0*/  FSETP.NEU.AND P0, PT, |R13|, R8, PT ;  /* 0x000000080d00720b */ /* 0x000fe40003f0d200 */
[----:B------:R-:W-:Y:S02]  /*1600*/  LOP3.LUT R16, R11, R16, RZ, 0x3c, !PT ;  /* 0x000000100b107212 */ /* 0x000fe400078e3cff */
[----:B------:R-:W-:Y:S02]  /*1610*/  FSEL R8, R10, R34, !P0 ;  /* 0x000000220a087208 */ /* 0x000fe40004000000 */
[----:B------:R-:W-:-:S03]  /*1620*/  FSEL R9, R16, R35, !P0 ;  /* 0x0000002310097208 */ /* 0x000fc60004000000 */
[----:B------:R-:W-:Y:S01]  /*1630*/  IMAD.MOV.U32 R34, RZ, RZ, R8 ;  /* 0x000000ffff227224 */ /* 0x000fe200078e0008 */
[----:B------:R-:W-:Y:S01]  /*1640*/  MOV R35, R9 ;  /* 0x0000000900237202 */ /* 0x000fe20000000f00 */
[----:B------:R-:W-:Y:S06]  /*1650*/  BRA `(.L_x_15) ;  /* 0x0000000000607947 */ /* 0x000fec0003800000 */
.L_x_14:
[----:B------:R-:W-:-:S14]  /*1660*/  DSETP.NAN.AND P0, PT, R14, R14, PT ;  /* 0x0000000e0e00722a */ /* 0x000fdc0003f08000 */
[----:B------:R-:W-:Y:S05]  /*1670*/  @P0 BRA `(.L_x_16) ;  /* 0x00000000004c0947 */ /* 0x000fea0003800000 */
[----:B------:R-:W-:-:S14]  /*1680*/  DSETP.NAN.AND P0, PT, R16, R16, PT ;  /* 0x000000101000722a */ /* 0x000fdc0003f08000 */
[----:B------:R-:W-:Y:S05]  /*1690*/  @P0 BRA `(.L_x_17) ;  /* 0x0000000000340947 */ /* 0x000fea0003800000 */
[----:B------:R-:W-:Y:S01]  /*16a0*/  ISETP.NE.AND P0, PT, R9, R30, PT ;  /* 0x0000001e0900720c */ /* 0x000fe20003f05270 */
[----:B------:R-:W-:Y:S02]  /*16b0*/  IMAD.MOV.U32 R34, RZ, RZ, 0x0 ;  /* 0x00000000ff227424 */ /* 0x000fe400078e00ff */
[----:B------:R-:W-:-:S10]  /*16c0*/  IMAD.MOV.U32 R35, RZ, RZ, -0x80000 ;  /* 0xfff80000ff237424 */ /* 0x000fd400078e00ff */
[----:B------:R-:W-:Y:S05]  /*16d0*/  @!P0 BRA `(.L_x_15) ;  /* 0x0000000000408947 */ /* 0x000fea0003800000 */
[----:B------:R-:W-:Y:S02]  /*16e0*/  ISETP.NE.AND P0, PT, R9, 0x7ff00000, PT ;  /* 0x7ff000000900780c */ /* 0x000fe40003f05270 */
[----:B------:R-:W-:Y:S02]  /*16f0*/  LOP3.LUT R15, R15, 0x80000000, R17, 0x48, !PT ;  /* 0x800000000f0f7812 */ /* 0x000fe400078e4811 */
[----:B------:R-:W-:-:S13]  /*1700*/  ISETP.EQ.OR P0, PT, R30, RZ, !P0 ;  /* 0x000000ff1e00720c */ /* 0x000fda0004702670 */
[----:B------:R-:W-:Y:S01]  /*1710*/  @P0 LOP3.LUT R7, R15, 0x7ff00000, RZ, 0xfc, !PT ;  /* 0x7ff000000f070812 */ /* 0x000fe200078efcff */
[----:B------:R-:W-:Y:S01]  /*1720*/  @!P0 IMAD.MOV.U32 R35, RZ, RZ, R15 ;  /* 0x000000ffff238224 */ /* 0x000fe200078e000f */
[----:B------:R-:W-:Y:S01]  /*1730*/  @!P0 MOV R34, RZ ;  /* 0x000000ff00228202 */ /* 0x000fe20000000f00 */
[----:B------:R-:W-:Y:S01]  /*1740*/  @P0 IMAD.MOV.U32 R34, RZ, RZ, RZ ;  /* 0x000000ffff220224 */ /* 0x000fe200078e00ff */
[----:B------:R-:W-:Y:S01]  /*1750*/  @P0 MOV R35, R7 ;  /* 0x0000000700230202 */ /* 0x000fe20000000f00 */
[----:B------:R-:W-:Y:S06]  /*1760*/  BRA `(.L_x_15) ;  /* 0x00000000001c7947 */ /* 0x000fec0003800000 */
.L_x_17:
[----:B------:R-:W-:Y:S01]  /*1770*/  LOP3.LUT R7, R17, 0x80000, RZ, 0xfc, !PT ;  /* 0x0008000011077812 */ /* 0x000fe200078efcff */
[----:B------:R-:W-:-:S04]  /*1780*/  IMAD.MOV.U32 R34, RZ, RZ, R16 ;  /* 0x000000ffff227224 */ /* 0x000fc800078e0010 */
[----:B------:R-:W-:Y:S01]  /*1790*/  IMAD.MOV.U32 R35, RZ, RZ, R7 ;  /* 0x000000ffff237224 */ /* 0x000fe200078e0007 */
[----:B------:R-:W-:Y:S06]  /*17a0*/  BRA `(.L_x_15) ;  /* 0x00000000000c7947 */ /* 0x000fec0003800000 */
.L_x_16:
[----:B------:R-:W-:Y:S02]  /*17b0*/  LOP3.LUT R7, R15, 0x80000, RZ, 0xfc, !PT ;  /* 0x000800000f077812 */ /* 0x000fe400078efcff */
[----:B------:R-:W-:-:S03]  /*17c0*/  MOV R34, R14 ;  /* 0x0000000e00227202 */ /* 0x000fc60000000f00 */
[----:B------:R-:W-:-:S07]  /*17d0*/  IMAD.MOV.U32 R35, RZ, RZ, R7 ;  /* 0x000000ffff237224 */ /* 0x000fce00078e0007 */
.L_x_15:
[----:B------:R-:W-:Y:S05]  /*17e0*/  BSYNC.RECONVERGENT B1 ;  /* 0x0000000000017941 */ /* 0x000fea0003800200 */
.L_x_13:
[----:B------:R-:W-:Y:S02]  /*17f0*/  HFMA2 R11, -RZ, RZ, 0, 0 ;  /* 0x00000000ff0b7431 */ /* 0x000fe400000001ff */
[----:B------:R-:W-:Y:S01]  /*1800*/  IMAD.MOV.U32 R10, RZ, RZ, R6 ;  /* 0x000000ffff0a7224 */ /* 0x000fe200078e0006 */
[----:B------:R-:W-:Y:S01]  /*1810*/  MOV R7, R35 ;  /* 0x0000002300077202 */ /* 0x000fe20000000f00 */
[----:B------:R-:W-:Y:S02]  /*1820*/  IMAD.MOV.U32 R8, RZ, RZ, R34 ;  /* 0x000000ffff087224 */ /* 0x000fe400078e0022 */
[----:B------:R-:W-:Y:S05]  /*1830*/  RET.REL.NODEC R10 `(_Z6calcUVPfS_S_S_S_ddddd) ;  /* 0xffffffe40af07950 */ /* 0x000fea0003c3ffff */
.L_x_18:
        /* <DEDUP_REMOVED lines=12> */
.L_x_50:


//--------------------- .text._Z6copyUVPfS_S_S_   --------------------------
	.section	.text._Z6copyUVPfS_S_S_,"ax",@progbits
	.align	128
        .global         _Z6copyUVPfS_S_S_
        .type           _Z6copyUVPfS_S_S_,@function
        .size           _Z6copyUVPfS_S_S_,(.L_x_56 - _Z6copyUVPfS_S_S_)
        .other          _Z6copyUVPfS_S_S_,@"STO_CUDA_ENTRY STV_DEFAULT"
_Z6copyUVPfS_S_S_:
.text._Z6copyUVPfS_S_S_:
[----:B------:R-:W-:Y:S01]  /*0000*/  LDC R1, c[0x0][0x37c] ;  /* 0x0000df00ff017b82 */ /* 0x000fe20000000800 */
[----:B------:R-:W0:Y:S07]  /*0010*/  S2R R11, SR_CTAID.X ;  /* 0x00000000000b7919 */ /* 0x000e2e0000002500 */
[----:B------:R-:W1:Y:S01]  /*0020*/  LDC.64 R2, c[0x0][0x380] ;  /* 0x0000e000ff027b82 */ /* 0x000e620000000a00 */
[----:B------:R-:W0:Y:S01]  /*0030*/  LDCU UR6, c[0x0][0x360] ;  /* 0x00006c00ff0677ac */ /* 0x000e220008000800 */
[----:B------:R-:W0:Y:S01]  /*0040*/  S2R R0, SR_TID.X ;  /* 0x0000000000007919 */ /* 0x000e220000002100 */
[----:B------:R-:W2:Y:S05]  /*0050*/  LDCU.64 UR4, c[0x0][0x358] ;  /* 0x00006b00ff0477ac */ /* 0x000eaa0008000a00 */
[----:B------:R-:W3:Y:S08]  /*0060*/  LDC.64 R4, c[0x0][0x390] ;  /* 0x0000e400ff047b82 */ /* 0x000ef00000000a00 */
[----:B------:R-:W4:Y:S08]  /*0070*/  LDC.64 R6, c[0x0][0x388] ;  /* 0x0000e200ff067b82 */ /* 0x000f300000000a00 */
[----:B------:R-:W5:Y:S01]  /*0080*/  LDC.64 R8, c[0x0][0x398] ;  /* 0x0000e600ff087b82 */ /* 0x000f620000000a00 */
[----:B0-----:R-:W-:-:S04]  /*0090*/  IMAD R11, R11, UR6, R0 ;  /* 0x000000060b0b7c24 */ /* 0x001fc8000f8e0200 */
[----:B-1----:R-:W-:-:S06]  /*00a0*/  IMAD.WIDE.U32 R2, R11, 0x4, R2 ;  /* 0x000000040b027825 */ /* 0x002fcc00078e0002 */
[----:B--2---:R-:W2:Y:S01]  /*00b0*/  LDG.E R3, desc[UR4][R2.64] ;  /* 0x0000000402037981 */ /* 0x004ea2000c1e1900 */
[----:B---3--:R-:W-:-:S04]  /*00c0*/  IMAD.WIDE.U32 R4, R11, 0x4, R4 ;  /* 0x000000040b047825 */ /* 0x008fc800078e0004 */
[C---:B----4-:R-:W-:Y:S01]  /*00d0*/  IMAD.WIDE.U32 R6, R11.reuse, 0x4, R6 ;  /* 0x000000040b067825 */ /* 0x050fe200078e0006 */
[----:B--2---:R-:W-:Y:S05]  /*00e0*/  STG.E desc[UR4][R4.64], R3 ;  /* 0x0000000304007986 */ /* 0x004fea000c101904 */
[----:B------:R-:W2:Y:S01]  /*00f0*/  LDG.E R7, desc[UR4][R6.64] ;  /* 0x0000000406077981 */ /* 0x000ea2000c1e1900 */
[----:B-----5:R-:W-:-:S05]  /*0100*/  IMAD.WIDE.U32 R8, R11, 0x4, R8 ;  /* 0x000000040b087825 */ /* 0x020fca00078e0008 */
[----:B--2---:R-:W-:Y:S01]  /*0110*/  STG.E desc[UR4][R8.64], R7 ;  /* 0x0000000708007986 */ /* 0x004fe2000c101904 */
[----:B------:R-:W-:Y:S05]  /*0120*/  EXIT ;  /* 0x000000000000794d */ /* 0x000fea0003800000 */
.L_x_19:
        /* <DEDUP_REMOVED lines=13> */
.L_x_56:


//--------------------- .text._Z13calcBoundaryPPf --------------------------
	.section	.text._Z13calcBoundaryPPf,"ax",@progbits
	.align	128
        .global         _Z13calcBoundaryPPf
        .type           _Z13calcBoundaryPPf,@function
        .size           _Z13calcBoundaryPPf,(.L_x_57 - _Z13calcBoundaryPPf)
        .other          _Z13calcBoundaryPPf,@"STO_CUDA_ENTRY STV_DEFAULT"
_Z13calcBoundaryPPf:
.text._Z13calcBoundaryPPf:
[----:B------:R-:W-:Y:S01]  /*0000*/  LDC R1, c[0x0][0x37c] ;  /* 0x0000df00ff017b82 */ /* 0x000fe20000000800 */
[----:B------:R-:W0:Y:S01]  /*0010*/  S2R R0, SR_CTAID.X ;  /* 0x0000000000007919 */ /* 0x000e220000002500 */
[----:B------:R-:W1:Y:S01]  /*0020*/  LDCU.64 UR6, c[0x0][0x358] ;  /* 0x00006b00ff0677ac */ /* 0x000e620008000a00 */
[----:B------:R-:W2:Y:S01]  /*0030*/  S2R R7, SR_TID.X ;  /* 0x0000000000077919 */ /* 0x000ea20000002100 */
[----:B------:R-:W3:Y:S01]  /*0040*/  LDCU UR5, c[0x0][0x360] ;  /* 0x00006c00ff0577ac */ /* 0x000ee20008000800 */
[----:B0-----:R-:W-:-:S13]  /*0050*/  ISETP.NE.AND P0, PT, R0, RZ, PT ;  /* 0x000000ff0000720c */ /* 0x001fda0003f05270 */
[----:B-123--:R-:W-:Y:S05]  /*0060*/  @P0 BRA `(.L_x_20) ;  /* 0x00000000001c0947 */ /* 0x00efea0003800000 */
[----:B------:R-:W0:Y:S01]  /*0070*/  LDC.64 R4, c[0x0][0x380] ;  /* 0x0000e000ff047b82 */ /* 0x000e220000000a00 */
[----:B------:R-:W-:-:S05]  /*0080*/  IADD3 R3, PT, PT, R7, UR5, RZ ;  /* 0x0000000507037c10 */ /* 0x000fca000fffe0ff */
[----:B0-----:R-:W-:-:S06]  /*0090*/  IMAD.WIDE.U32 R2, R3, 0x4, R4 ;  /* 0x0000000403027825 */ /* 0x001fcc00078e0004 */
[----:B------:R-:W2:Y:S01]  /*00a0*/  LDG.E R3, desc[UR6][R2.64] ;  /* 0x0000000602037981 */ /* 0x000ea2000c1e1900 */
[----:B------:R-:W-:-:S05]  /*00b0*/  IMAD.WIDE.U32 R4, R7, 0x4, R4 ;  /* 0x0000000407047825 */ /* 0x000fca00078e0004 */
[----:B--2---:R-:W-:Y:S01]  /*00c0*/  STG.E desc[UR6][R4.64], R3 ;  /* 0x0000000304007986 */ /* 0x004fe2000c101906 */
[----:B------:R-:W-:Y:S05]  /*00d0*/  EXIT ;  /* 0x000000000000794d */ /* 0x000fea0003800000 */
.L_x_20:
[----:B------:R-:W0:Y:S02]  /*00e0*/  LDCU UR4, c[0x0][0x370] ;  /* 0x00006e00ff0477ac */ /* 0x000e240008000800 */
[----:B0-----:R-:W-:-:S06]  /*00f0*/  UIADD3 UR4, UPT, UPT, UR4, -0x1, URZ ;  /* 0xffffffff04047890 */ /* 0x001fcc000fffe0ff */
[----:B------:R-:W-:-:S13]  /*0100*/  ISETP.NE.AND P0, PT, R0, UR4, PT ;  /* 0x0000000400007c0c */ /* 0x000fda000bf05270 */
[----:B------:R-:W0:Y:S01]  /*0110*/  @!P0 LDC.64 R2, c[0x0][0x380] ;  /* 0x0000e000ff028b82 */ /* 0x000e220000000a00 */
[----:B------:R-:W-:-:S04]  /*0120*/  @!P0 IMAD R5, R0, UR5, R7 ;  /* 0x0000000500058c24 */ /* 0x000fc8000f8e0207 */
[----:B0-----:R-:W-:-:S05]  /*0130*/  @!P0 IMAD.WIDE.U32 R2, R5, 0x4, R2 ;  /* 0x0000000405028825 */ /* 0x001fca00078e0002 */
[----:B------:R0:W-:Y:S01]  /*0140*/  @!P0 STG.E desc[UR6][R2.64], RZ ;  /* 0x000000ff02008986 */ /* 0x0001e2000c101906 */
[----:B------:R-:W-:Y:S05]  /*0150*/  @!P0 EXIT ;  /* 0x000000000000894d */ /* 0x000fea0003800000 */
[----:B------:R-:W-:-:S13]  /*0160*/  ISETP.NE.AND P0, PT, R7, RZ, PT ;  /* 0x000000ff0700720c */ /* 0x000fda0003f05270 */
[----:B------:R-:W-:Y:S05]  /*0170*/  @P0 BRA `(.L_x_21) ;  /* 0x0000000000180947 */ /* 0x000fea0003800000 */
[----:B0-----:R-:W0:Y:S01]  /*0180*/  LDC.64 R2, c[0x0][0x380] ;  /* 0x0000e000ff027b82 */ /* 0x001e220000000a00 */
[----:B------:R-:W-:-:S04]  /*0190*/  IMAD R5, R0, UR5, RZ ;  /* 0x0000000500057c24 */ /* 0x000fc8000f8e02ff */
[----:B0-----:R-:W-:-:S05]  /*01a0*/  IMAD.WIDE.U32 R2, R5, 0x4, R2 ;  /* 0x0000000405027825 */ /* 0x001fca00078e0002 */
[----:B------:R-:W2:Y:S04]  /*01b0*/  LDG.E R5, desc[UR6][R2.64+0x4] ;  /* 0x0000040602057981 */ /* 0x000ea8000c1e1900 */
[----:B--2---:R-:W-:Y:S01]  /*01c0*/  STG.E desc[UR6][R2.64], R5 ;  /* 0x0000000502007986 */ /* 0x004fe2000c101906 */
[----:B------:R-:W-:Y:S05]  /*01d0*/  EXIT ;  /* 0x000000000000794d */ /* 0x000fea0003800000 */
.L_x_21:
[----:B------:R-:W-:-:S06]  /*01e0*/  UIADD3 UR4, UPT, UPT, UR5, -0x1, URZ ;  /* 0xffffffff05047890 */ /* 0x000fcc000fffe0ff */
[----:B------:R-:W-:-:S13]  /*01f0*/  ISETP.NE.AND P0, PT, R7, UR4, PT ;  /* 0x0000000407007c0c */ /* 0x000fda000bf05270 */
[----:B------:R-:W-:Y:S05]  /*0200*/  @P0 EXIT ;  /* 0x000000000000094d */ /* 0x000fea0003800000 */
[----:B------:R-:W1:Y:S01]  /*0210*/  LDC.64 R4, c[0x0][0x380] ;  /* 0x0000e000ff047b82 */ /* 0x000e620000000a00 */
[----:B------:R-:W-:-:S05]  /*0220*/  IMAD R7, R0, UR5, R7 ;  /* 0x0000000500077c24 */ /* 0x000fca000f8e0207 */
[----:B0-----:R-:W-:-:S05]  /*0230*/  IADD3 R3, PT, PT, R7, -0x1, RZ ;  /* 0xffffffff07037810 */ /* 0x001fca0007ffe0ff */
[----:B-1----:R-:W-:-:S06]  /*0240*/  IMAD.WIDE.U32 R2, R3, 0x4, R4 ;  /* 0x0000000403027825 */ /* 0x002fcc00078e0004 */
[----:B------:R-:W2:Y:S01]  /*0250*/  LDG.E R3, desc[UR6][R2.64] ;  /* 0x0000000602037981 */ /* 0x000ea2000c1e1900 */
[----:B------:R-:W-:-:S05]  /*0260*/  IMAD.WIDE.U32 R4, R7, 0x4, R4 ;  /* 0x0000000407047825 */ /* 0x000fca00078e0004 */
[----:B--2---:R-:W-:Y:S01]  /*0270*/  STG.E desc[UR6][R4.64], R3 ;  /* 0x0000000304007986 */ /* 0x004fe2000c101906 */
[----:B------:R-:W-:Y:S05]  /*0280*/  EXIT ;  /* 0x000000000000794d */ /* 0x000fea0003800000 */
.L_x_22:
        /* <DEDUP_REMOVED lines=15> */
.L_x_57:


//--------------------- .text._Z5calcPPfS_S_dd    --------------------------
	.section	.text._Z5calcPPfS_S_dd,"ax",@progbits
	.align	128
        .global         _Z5calcPPfS_S_dd
        .type           _Z5calcPPfS_S_dd,@function
        .size           _Z5calcPPfS_S_dd,(.L_x_51 - _Z5calcPPfS_S_dd)
        .other          _Z5calcPPfS_S_dd,@"STO_CUDA_ENTRY STV_DEFAULT"
_Z5calcPPfS_S_dd:
.text._Z5calcPPfS_S_dd:
[----:B------:R-:W-:Y:S01]  /*0000*/  LDC R1, c[0x0][0x37c] ;  /* 0x0000df00ff017b82 */ /* 0x000fe20000000800 */
[----:B------:R-:W0:Y:S01]  /*0010*/  S2R R21, SR_TID.X ;  /* 0x0000000000157919 */ /* 0x000e220000002100 */
[----:B------:R-:W1:Y:S06]  /*0020*/  LDCU UR4, c[0x0][0x370] ;  /* 0x00006e00ff0477ac */ /* 0x000e6c0008000800 */
[----:B------:R-:W2:Y:S01]  /*0030*/  LDC R9, c[0x0][0x360] ;  /* 0x0000d800ff097b82 */ /* 0x000ea20000000800 */
[----:B------:R-:W3:Y:S01]  /*0040*/  S2R R6, SR_CTAID.X ;  /* 0x0000000000067919 */ /* 0x000ee20000002500 */
[----:B-1----:R-:W-:Y:S01]  /*0050*/  UIADD3 UR4, UPT, UPT, UR4, -0x1, URZ ;  /* 0xffffffff04047890 */ /* 0x002fe2000fffe0ff */
[----:B--2---:R-:W-:Y:S01]  /*0060*/  VIADD R0, R9, 0xffffffff ;  /* 0xffffffff09007836 */ /* 0x004fe20000000000 */
[----:B0-----:R-:W-:-:S04]  /*0070*/  ISETP.NE.AND P0, PT, R21, RZ, PT ;  /* 0x000000ff1500720c */ /* 0x001fc80003f05270 */
[----:B---3--:R-:W-:-:S04]  /*0080*/  ISETP.EQ.OR P0, PT, R6, RZ, !P0 ;  /* 0x000000ff0600720c */ /* 0x008fc80004702670 */
[----:B------:R-:W-:-:S04]  /*0090*/  ISETP.GE.U32.OR P0, PT, R6, UR4, P0 ;  /* 0x0000000406007c0c */ /* 0x000fc80008706470 */
[----:B------:R-:W-:-:S13]  /*00a0*/  ISETP.LE.U32.OR P0, PT, R0, R21, P0 ;  /* 0x000000150000720c */ /* 0x000fda0000703470 */
[----:B------:R-:W-:Y:S05]  /*00b0*/  @P0 EXIT ;  /* 0x000000000000094d */ /* 0x000fea0003800000 */
[----:B------:R-:W0:Y:S01]  /*00c0*/  LDC.64 R18, c[0x0][0x390] ;  /* 0x0000e400ff127b82 */ /* 0x000e220000000a00 */
[----:B------:R-:W1:Y:S01]  /*00d0*/  LDCU.64 UR4, c[0x0][0x358] ;  /* 0x00006b00ff0477ac */ /* 0x000e620008000a00 */
[CC--:B------:R-:W-:Y:S02]  /*00e0*/  IMAD R4, R9.reuse, R6.reuse, R9 ;  /* 0x0000000609047224 */ /* 0x0c0fe400078e0209 */
[C---:B------:R-:W-:Y:S02]  /*00f0*/  IMAD R0, R9.reuse, R6, R21 ;  /* 0x0000000609007224 */ /* 0x040fe400078e0215 */
[----:B------:R-:W-:Y:S02]  /*0100*/  IMAD R4, R9, -0x2, R4 ;  /* 0xfffffffe09047824 */ /* 0x000fe400078e0204 */
[----:B------:R-:W2:Y:S01]  /*0110*/  LDC.64 R2, c[0x0][0x388] ;  /* 0x0000e200ff027b82 */ /* 0x000ea20000000a00 */
[----:B------:R-:W-:Y:S02]  /*0120*/  IMAD.IADD R9, R0, 0x1, R9 ;  /* 0x0000000100097824 */ /* 0x000fe400078e0209 */
[----:B------:R-:W-:-:S02]  /*0130*/  IMAD.IADD R21, R4, 0x1, R21 ;  /* 0x0000000104157824 */ /* 0x000fc400078e0215 */
[----:B------:R-:W-:-:S03]  /*0140*/  VIADD R17, R0, 0xffffffff ;  /* 0xffffffff00117836 */ /* 0x000fc60000000000 */
[----:B------:R-:W3:Y:S01]  /*0150*/  LDC.64 R12, c[0x0][0x3a0] ;  /* 0x0000e800ff0c7b82 */ /* 0x000ee20000000a00 */
[----:B0-----:R-:W-:-:S06]  /*0160*/  IMAD.WIDE.U32 R18, R0, 0x4, R18 ;  /* 0x0000000400127825 */ /* 0x001fcc00078e0012 */
[----:B-1----:R-:W4:Y:S01]  /*0170*/  LDG.E R18, desc[UR4][R18.64] ;  /* 0x0000000412127981 */ /* 0x002f22000c1e1900 */
[----:B--2---:R-:W-:-:S04]  /*0180*/  IMAD.WIDE.U32 R8, R9, 0x4, R2 ;  /* 0x0000000409087825 */ /* 0x004fc800078e0002 */
[--C-:B------:R-:W-:Y:S02]  /*0190*/  IMAD.WIDE.U32 R20, R21, 0x4, R2.reuse ;  /* 0x0000000415147825 */ /* 0x100fe400078e0002 */
[----:B------:R0:W2:Y:S04]  /*01a0*/  LDG.E R8, desc[UR4][R8.64] ;  /* 0x0000000408087981 */ /* 0x0000a8000c1e1900 */
[----:B------:R-:W2:Y:S01]  /*01b0*/  LDG.E R21, desc[UR4][R20.64] ;  /* 0x0000000414157981 */ /* 0x000ea2000c1e1900 */
[----:B------:R-:W-:-:S04]  /*01c0*/  IMAD.WIDE.U32 R14, R0, 0x4, R2 ;  /* 0x00000004000e7825 */ /* 0x000fc800078e0002 */
[----:B------:R-:W-:Y:S02]  /*01d0*/  IMAD.WIDE.U32 R16, R17, 0x4, R2 ;  /* 0x0000000411107825 */ /* 0x000fe400078e0002 */
[----:B------:R-:W5:Y:S01]  /*01e0*/  LDG.E R14, desc[UR4][R14.64+0x4] ;  /* 0x000004040e0e7981 */ /* 0x000f62000c1e1900 */
[----:B------:R-:W1:Y:S03]  /*01f0*/  LDC.64 R2, c[0x0][0x398] ;  /* 0x0000e600ff027b82 */ /* 0x000e660000000a00 */
[----:B------:R2:W5:Y:S01]  /*0200*/  LDG.E R23, desc[UR4][R16.64] ;  /* 0x0000000410177981 */ /* 0x000562000c1e1900 */
[----:B---3--:R-:W-:Y:S02]  /*0210*/  DMUL R10, R12, R12 ;  /* 0x0000000c0c0a7228 */ /* 0x008fe40000000000 */
[----:B-1----:R-:W-:-:S08]  /*0220*/  DMUL R6, R2, R2 ;  /* 0x0000000202067228 */ /* 0x002fd00000000000 */
[----:B------:R-:W-:-:S08]  /*0230*/  DADD R4, R6, R10 ;  /* 0x0000000006047229 */ /* 0x000fd0000000000a */
[----:B------:R-:W-:-:S06]  /*0240*/  DADD R4, R4, R4 ;  /* 0x0000000004047229 */ /* 0x000fcc0000000004 */
[----:B0-----:R-:W0:Y:S01]  /*0250*/  MUFU.RCP64H R9, R5 ;  /* 0x0000000500097308 */ /* 0x001e220000001800 */
[----:B------:R-:W-:Y:S07]  /*0260*/  BSSY.RECONVERGENT B0, `(.L_x_23) ;  /* 0x000001b000007945 */ /* 0x000fee0003800200 */
[----:B----4-:R-:W1:Y:S01]  /*0270*/  F2F.F64.F32 R18, R18 ;  /* 0x0000001200127310 */ /* 0x010e620000201800 */
[----:B--2---:R-:W-:Y:S01]  /*0280*/  FADD R24, R8, R21 ;  /* 0x0000001508187221 */ /* 0x004fe20000000000 */
[----:B------:R-:W-:-:S06]  /*0290*/  IMAD.MOV.U32 R8, RZ, RZ, 0x1 ;  /* 0x00000001ff087424 */ /* 0x000fcc00078e00ff */
[----:B------:R-:W2:Y:S01]  /*02a0*/  F2F.F64.F32 R16, R24 ;  /* 0x0000001800107310 */ /* 0x000ea20000201800 */
[----:B0-----:R-:W-:Y:S01]  /*02b0*/  DFMA R20, -R4, R8, 1 ;  /* 0x3ff000000414742b */ /* 0x001fe20000000108 */
[----:B-----5:R-:W-:Y:S01]  /*02c0*/  FADD R14, R14, R23 ;  /* 0x000000170e0e7221 */ /* 0x020fe20000000000 */
[----:B-1----:R-:W-:-:S06]  /*02d0*/  DMUL R22, R18, R12 ;  /* 0x0000000c12167228 */ /* 0x002fcc0000000000 */
[----:B------:R-:W-:Y:S01]  /*02e0*/  DFMA R20, R20, R20, R20 ;  /* 0x000000141414722b */ /* 0x000fe20000000014 */
[----:B------:R-:W0:Y:S01]  /*02f0*/  F2F.F64.F32 R14, R14 ;  /* 0x0000000e000e7310 */ /* 0x000e220000201800 */
[----:B--2---:R-:W-:Y:S02]  /*0300*/  DMUL R16, R10, R16 ;  /* 0x000000100a107228 */ /* 0x004fe40000000000 */
[----:B------:R-:W-:-:S04]  /*0310*/  DMUL R22, R22, R12 ;  /* 0x0000000c16167228 */ /* 0x000fc80000000000 */
[----:B------:R-:W-:-:S04]  /*0320*/  DFMA R20, R8, R20, R8 ;  /* 0x000000140814722b */ /* 0x000fc80000000008 */
[----:B------:R-:W-:-:S04]  /*0330*/  DMUL R22, R22, R2 ;  /* 0x0000000216167228 */ /* 0x000fc80000000000 */
[----:B------:R-:W-:Y:S02]  /*0340*/  DFMA R8, -R4, R20, 1 ;  /* 0x3ff000000408742b */ /* 0x000fe40000000114 */
[----:B0-----:R-:W-:-:S06]  /*0350*/  DFMA R6, R6, R14, R16 ;  /* 0x0000000e0606722b */ /* 0x001fcc0000000010 */
[----:B------:R-:W-:Y:S02]  /*0360*/  DFMA R8, R20, R8, R20 ;  /* 0x000000081408722b */ /* 0x000fe40000000014 */
[----:B------:R-:W-:-:S08]  /*0370*/  DFMA R6, -R22, R2, R6 ;  /* 0x000000021606722b */ /* 0x000fd00000000106 */
[----:B------:R-:W-:-:S08]  /*0380*/  DMUL R2, R6, R8 ;  /* 0x0000000806027228 */ /* 0x000fd00000000000 */
[----:B------:R-:W-:-:S08]  /*0390*/  DFMA R10, -R4, R2, R6 ;  /* 0x00000002040a722b */ /* 0x000fd00000000106 */
[----:B------:R-:W-:Y:S01]  /*03a0*/  DFMA R2, R8, R10, R2 ;  /* 0x0000000a0802722b */ /* 0x000fe20000000002 */
[----:B------:R-:W-:-:S09]  /*03b0*/  FSETP.GEU.AND P1, PT, |R7|, 6.5827683646048100446e-37, PT ;  /* 0x036000000700780b */ /* 0x000fd20003f2e200 */
[----:B------:R-:W-:-:S05]  /*03c0*/  FFMA R8, RZ, R5, R3 ;  /* 0x00000005ff087223 */ /* 0x000fca0000000003 */
[----:B------:R-:W-:-:S13]  /*03d0*/  FSETP.GT.AND P0, PT, |R8|, 1.469367938527859385e-39, PT ;  /* 0x001000000800780b */ /* 0x000fda0003f04200 */
[----:B------:R-:W-:Y:S05]  /*03e0*/  @P0 BRA P1, `(.L_x_24) ;  /* 0x0000000000080947 */ /* 0x000fea0000800000 */
[----:B------:R-:W-:-:S07]  /*03f0*/  MOV R10, 0x410 ;  /* 0x00000410000a7802 */ /* 0x000fce0000000f00 */
[----:B------:R-:W-:Y:S05]  /*0400*/  CALL.REL.NOINC `($__internal_1_$__cuda_sm20_div_rn_f64_full) ;  /* 0x0000000000187944 */ /* 0x000fea0003c00000 */
.L_x_24:
[----:B------:R-:W-:Y:S05]  /*0410*/  BSYNC.RECONVERGENT B0 ;  /* 0x0000000000007941 */ /* 0x000fea0003800200 */
.L_x_23:
[----:B------:R-:W0:Y:S01]  /*0420*/  LDC.64 R4, c[0x0][0x380] ;  /* 0x0000e000ff047b82 */ /* 0x000e220000000a00 */
[----:B------:R-:W1:Y:S01]  /*0430*/  F2F.F32.F64 R3, R2 ;  /* 0x0000000200037310 */ /* 0x000e620000301000 */
[----:B0-----:R-:W-:-:S05]  /*0440*/  IMAD.WIDE.U32 R4, R0, 0x4, R4 ;  /* 0x0000000400047825 */ /* 0x001fca00078e0004 */
[----:B-1----:R-:W-:Y:S01]  /*0450*/  STG.E desc[UR4][R4.64], R3 ;  /* 0x0000000304007986 */ /* 0x002fe2000c101904 */
[----:B------:R-:W-:Y:S05]  /*0460*/  EXIT ;  /* 0x000000000000794d */ /* 0x000fea0003800000 */
        .weak           $__internal_1_$__cuda_sm20_div_rn_f64_full
        .type           $__internal_1_$__cuda_sm20_div_rn_f64_full,@function
        .size           $__internal_1_$__cuda_sm20_div_rn_f64_full,(.L_x_51 - $__internal_1_$__cuda_sm20_div_rn_f64_full)
$__internal_1_$__cuda_sm20_div_rn_f64_full:
[C---:B------:R-:W-:Y:S01]  /*0470*/  FSETP.GEU.AND P0, PT, |R5|.reuse, 1.469367938527859385e-39, PT ;  /* 0x001000000500780b */ /* 0x040fe20003f0e200 */
[----:B------:R-:W-:Y:S01]  /*0480*/  IMAD.MOV.U32 R16, RZ, RZ, 0x1 ;  /* 0x00000001ff107424 */ /* 0x000fe200078e00ff */
[----:B------:R-:W-:Y:S01]  /*0490*/  LOP3.LUT R2, R5, 0x800fffff, RZ, 0xc0, !PT ;  /* 0x800fffff05027812 */ /* 0x000fe200078ec0ff */
[----:B------:R-:W-:Y:S01]  /*04a0*/  BSSY.RECONVERGENT B1, `(.L_x_25) ;  /* 0x0000055000017945 */ /* 0x000fe20003800200 */
[C---:B------:R-:W-:Y:S02]  /*04b0*/  FSETP.GEU.AND P2, PT, |R7|.reuse, 1.469367938527859385e-39, PT ;  /* 0x001000000700780b */ /* 0x040fe40003f4e200 */
[----:B------:R-:W-:Y:S01]  /*04c0*/  LOP3.LUT R3, R2, 0x3ff00000, RZ, 0xfc, !PT ;  /* 0x3ff0000002037812 */ /* 0x000fe200078efcff */
[----:B------:R-:W-:Y:S01]  /*04d0*/  IMAD.MOV.U32 R2, RZ, RZ, R4 ;  /* 0x000000ffff027224 */ /* 0x000fe200078e0004 */
[----:B------:R-:W-:Y:S02]  /*04e0*/  LOP3.LUT R11, R7, 0x7ff00000, RZ, 0xc0, !PT ;  /* 0x7ff00000070b7812 */ /* 0x000fe400078ec0ff */
[----:B------:R-:W-:-:S03]  /*04f0*/  LOP3.LUT R14, R5, 0x7ff00000, RZ, 0xc0, !PT ;  /* 0x7ff00000050e7812 */ /* 0x000fc600078ec0ff */
[----:B------:R-:W-:Y:S01]  /*0500*/  @!P0 DMUL R2, R4, 8.98846567431157953865e+307 ;  /* 0x7fe0000004028828 */ /* 0x000fe20000000000 */
[----:B------:R-:W-:-:S03]  /*0510*/  ISETP.GE.U32.AND P1, PT, R11, R14, PT ;  /* 0x0000000e0b00720c */ /* 0x000fc60003f26070 */
[----:B------:R-:W-:Y:S01]  /*0520*/  @!P2 LOP3.LUT R12, R5, 0x7ff00000, RZ, 0xc0, !PT ;  /* 0x7ff00000050ca812 */ /* 0x000fe200078ec0ff */
[----:B------:R-:W-:Y:S01]  /*0530*/  @!P2 IMAD.MOV.U32 R18, RZ, RZ, RZ ;  /* 0x000000ffff12a224 */ /* 0x000fe200078e00ff */
[----:B------:R-:W0:Y:S02]  /*0540*/  MUFU.RCP64H R17, R3 ;  /* 0x0000000300117308 */ /* 0x000e240000001800 */
[----:B------:R-:W-:Y:S01]  /*0550*/  @!P2 ISETP.GE.U32.AND P3, PT, R11, R12, PT ;  /* 0x0000000c0b00a20c */ /* 0x000fe20003f66070 */
[----:B------:R-:W-:-:S05]  /*0560*/  IMAD.MOV.U32 R12, RZ, RZ, 0x1ca00000 ;  /* 0x1ca00000ff0c7424 */ /* 0x000fca00078e00ff */
[----:B------:R-:W-:-:S04]  /*0570*/  @!P2 SEL R13, R12, 0x63400000, !P3 ;  /* 0x634000000c0da807 */ /* 0x000fc80005800000 */
[----:B------:R-:W-:-:S04]  /*0580*/  @!P2 LOP3.LUT R13, R13, 0x80000000, R7, 0xf8, !PT ;  /* 0x800000000d0da812 */ /* 0x000fc800078ef807 */
[----:B------:R-:W-:Y:S01]  /*0590*/  @!P2 LOP3.LUT R19, R13, 0x100000, RZ, 0xfc, !PT ;  /* 0x001000000d13a812 */ /* 0x000fe200078efcff */
[----:B0-----:R-:W-:-:S08]  /*05a0*/  DFMA R8, R16, -R2, 1 ;  /* 0x3ff000001008742b */ /* 0x001fd00000000802 */
[----:B------:R-:W-:-:S08]  /*05b0*/  DFMA R8, R8, R8, R8 ;  /* 0x000000080808722b */ /* 0x000fd00000000008 */
[----:B------:R-:W-:Y:S01]  /*05c0*/  DFMA R16, R16, R8, R16 ;  /* 0x000000081010722b */ /* 0x000fe20000000010 */
[----:B------:R-:W-:Y:S01]  /*05d0*/  SEL R9, R12, 0x63400000, !P1 ;  /* 0x634000000c097807 */ /* 0x000fe20004800000 */
[----:B------:R-:W-:-:S03]  /*05e0*/  IMAD.MOV.U32 R8, RZ, RZ, R6 ;  /* 0x000000ffff087224 */ /* 0x000fc600078e0006 */
[----:B------:R-:W-:-:S03]  /*05f0*/  LOP3.LUT R9, R9, 0x800fffff, R7, 0xf8, !PT ;  /* 0x800fffff09097812 */ /* 0x000fc600078ef807 */
[----:B------:R-:W-:-:S03]  /*0600*/  DFMA R20, R16, -R2, 1 ;  /* 0x3ff000001014742b */ /* 0x000fc60000000802 */
[----:B------:R-:W-:-:S05]  /*0610*/  @!P2 DFMA R8, R8, 2, -R18 ;  /* 0x400000000808a82b */ /* 0x000fca0000000812 */
[----:B------:R-:W-:Y:S01]  /*0620*/  DFMA R16, R16, R20, R16 ;  /* 0x000000141010722b */ /* 0x000fe20000000010 */
[----:B------:R-:W-:Y:S02]  /*0630*/  IMAD.MOV.U32 R21, RZ, RZ, R11 ;  /* 0x000000ffff157224 */ /* 0x000fe400078e000b */
[----:B------:R-:W-:Y:S01]  /*0640*/  IMAD.MOV.U32 R20, RZ, RZ, R14 ;  /* 0x000000ffff147224 */ /* 0x000fe200078e000e */
[----:B------:R-:W-:Y:S02]  /*0650*/  @!P0 LOP3.LUT R20, R3, 0x7ff00000, RZ, 0xc0, !PT ;  /* 0x7ff0000003148812 */ /* 0x000fe400078ec0ff */
[----:B------:R-:W-:Y:S02]  /*0660*/  @!P2 LOP3.LUT R21, R9, 0x7ff00000, RZ, 0xc0, !PT ;  /* 0x7ff000000915a812 */ /* 0x000fe400078ec0ff */
[----:B------:R-:W-:Y:S01]  /*0670*/  DMUL R18, R16, R8 ;  /* 0x0000000810127228 */ /* 0x000fe20000000000 */
[----:B------:R-:W-:Y:S02]  /*0680*/  VIADD R22, R20, 0xffffffff ;  /* 0xffffffff14167836 */ /* 0x000fe40000000000 */
[----:B------:R-:W-:-:S05]  /*0690*/  VIADD R13, R21, 0xffffffff ;  /* 0xffffffff150d7836 */ /* 0x000fca0000000000 */
[----:B------:R-:W-:Y:S01]  /*06a0*/  DFMA R14, R18, -R2, R8 ;  /* 0x80000002120e722b */ /* 0x000fe20000000008 */
[----:B------:R-:W-:-:S04]  /*06b0*/  ISETP.GT.U32.AND P0, PT, R13, 0x7feffffe, PT ;  /* 0x7feffffe0d00780c */ /* 0x000fc80003f04070 */
[----:B------:R-:W-:-:S03]  /*06c0*/  ISETP.GT.U32.OR P0, PT, R22, 0x7feffffe, P0 ;  /* 0x7feffffe1600780c */ /* 0x000fc60000704470 */
[----:B------:R-:W-:-:S10]  /*06d0*/  DFMA R14, R16, R14, R18 ;  /* 0x0000000e100e722b */ /* 0x000fd40000000012 */
[----:B------:R-:W-:Y:S05]  /*06e0*/  @P0 BRA `(.L_x_26) ;  /* 0x00000000006c0947 */ /* 0x000fea0003800000 */
[----:B------:R-:W-:-:S04]  /*06f0*/  LOP3.LUT R16, R5, 0x7ff00000, RZ, 0xc0, !PT ;  /* 0x7ff0000005107812 */ /* 0x000fc800078ec0ff */
[CC--:B------:R-:W-:Y:S02]  /*0700*/  VIADDMNMX R6, R11.reuse, -R16.reuse, 0xb9600000, !PT ;  /* 0xb96000000b067446 */ /* 0x0c0fe40007800910 */
[----:B------:R-:W-:Y:S02]  /*0710*/  ISETP.GE.U32.AND P0, PT, R11, R16, PT ;  /* 0x000000100b00720c */ /* 0x000fe40003f06070 */
[----:B------:R-:W-:Y:S02]  /*0720*/  VIMNMX R6, PT, PT, R6, 0x46a00000, PT ;  /* 0x46a0000006067848 */ /* 0x000fe40003fe0100 */
[----:B------:R-:W-:-:S05]  /*0730*/  SEL R11, R12, 0x63400000, !P0 ;  /* 0x634000000c0b7807 */ /* 0x000fca0004000000 */
[----:B------:R-:W-:Y:S02]  /*0740*/  IMAD.IADD R11, R6, 0x1, -R11 ;  /* 0x00000001060b7824 */ /* 0x000fe400078e0a0b */
[----:B------:R-:W-:Y:S02]  /*0750*/  IMAD.MOV.U32 R6, RZ, RZ, RZ ;  /* 0x000000ffff067224 */ /* 0x000fe400078e00ff */
[----:B------:R-:W-:-:S06]  /*0760*/  VIADD R7, R11, 0x7fe00000 ;  /* 0x7fe000000b077836 */ /* 0x000fcc0000000000 */
        /* <DEDUP_REMOVED lines=9> */
[----:B------:R-:W-:Y:S01]  /*0800*/  IMAD.MOV R3, RZ, RZ, -R11 ;  /* 0x000000ffff037224 */ /* 0x000fe200078e0a0b */
[----:B------:R-:W-:Y:S01]  /*0810*/  DMUL.RP R6, R14, R6 ;  /* 0x000000060e067228 */ /* 0x000fe20000008000 */
[----:B------:R-:W-:Y:S01]  /*0820*/  IMAD.MOV.U32 R2, RZ, RZ, RZ ;  /* 0x000000ffff027224 */ /* 0x000fe200078e00ff */
[----:B------:R-:W-:-:S05]  /*0830*/  IADD3 R11, PT, PT, -R11, -0x43300000, RZ ;  /* 0xbcd000000b0b7810 */ /* 0x000fca0007ffe1ff */
[----:B------:R-:W-:-:S03]  /*0840*/  DFMA R2, R12, -R2, R14 ;  /* 0x800000020c02722b */ /* 0x000fc6000000000e */
[----:B------:R-:W-:-:S07]  /*0850*/  LOP3.LUT R5, R7, R5, RZ, 0x3c, !PT ;  /* 0x0000000507057212 */ /* 0x000fce00078e3cff */
[----:B------:R-:W-:-:S04]  /*0860*/  FSETP.NEU.AND P0, PT, |R3|, R11, PT ;  /* 0x0000000b0300720b */ /* 0x000fc80003f0d200 */
[----:B------:R-:W-:Y:S02]  /*0870*/  FSEL R12, R6, R12, !P0 ;  /* 0x0000000c060c7208 */ /* 0x000fe40004000000 */
[----:B------:R-:W-:Y:S01]  /*0880*/  FSEL R13, R5, R13, !P0 ;  /* 0x0000000d050d7208 */ /* 0x000fe20004000000 */
[----:B------:R-:W-:Y:S06]  /*0890*/  BRA `(.L_x_27) ;  /* 0x0000000000547947 */ /* 0x000fec0003800000 */
.L_x_26:
        /* <DEDUP_REMOVED lines=12> */
[----:B------:R-:W-:Y:S02]  /*0960*/  @!P0 IMAD.MOV.U32 R12, RZ, RZ, RZ ;  /* 0x000000ffff0c8224 */ /* 0x000fe400078e00ff */
[----:B------:R-:W-:Y:S02]  /*0970*/  @P0 IMAD.MOV.U32 R12, RZ, RZ, RZ ;  /* 0x000000ffff0c0224 */ /* 0x000fe400078e00ff */
[----:B------:R-:W-:Y:S01]  /*0980*/  @P0 IMAD.MOV.U32 R13, RZ, RZ, R2 ;  /* 0x000000ffff0d0224 */ /* 0x000fe200078e0002 */
[----:B------:R-:W-:Y:S06]  /*0990*/  BRA `(.L_x_27) ;  /* 0x0000000000147947 */ /* 0x000fec0003800000 */
.L_x_29:
[----:B------:R-:W-:Y:S01]  /*09a0*/  LOP3.LUT R13, R5, 0x80000, RZ, 0xfc, !PT ;  /* 0x00080000050d7812 */ /* 0x000fe200078efcff */
[----:B------:R-:W-:Y:S01]  /*09b0*/  IMAD.MOV.U32 R12, RZ, RZ, R4 ;  /* 0x000000ffff0c7224 */ /* 0x000fe200078e0004 */
[----:B------:R-:W-:Y:S06]  /*09c0*/  BRA `(.L_x_27) ;  /* 0x0000000000087947 */ /* 0x000fec0003800000 */
.L_x_28:
[----:B------:R-:W-:Y:S01]  /*09d0*/  LOP3.LUT R13, R7, 0x80000, RZ, 0xfc, !PT ;  /* 0x00080000070d7812 */ /* 0x000fe200078efcff */
[----:B------:R-:W-:-:S07]  /*09e0*/  IMAD.MOV.U32 R12, RZ, RZ, R6 ;  /* 0x000000ffff0c7224 */ /* 0x000fce00078e0006 */
.L_x_27:
[----:B------:R-:W-:Y:S05]  /*09f0*/  BSYNC.RECONVERGENT B1 ;  /* 0x0000000000017941 */ /* 0x000fea0003800200 */
.L_x_25:
[----:B------:R-:W-:Y:S02]  /*0a00*/  IMAD.MOV.U32 R11, RZ, RZ, 0x0 ;  /* 0x00000000ff0b7424 */ /* 0x000fe400078e00ff */
[----:B------:R-:W-:Y:S02]  /*0a10*/  IMAD.MOV.U32 R2, RZ, RZ, R12 ;  /* 0x000000ffff027224 */ /* 0x000fe400078e000c */
[----:B------:R-:W-:Y:S01]  /*0a20*/  IMAD.MOV.U32 R3, RZ, RZ, R13 ;  /* 0x000000ffff037224 */ /* 0x000fe200078e000d */
[----:B------:R-:W-:Y:S06]  /*0a30*/  RET.REL.NODEC R10 `(_Z5calcPPfS_S_dd) ;  /* 0xfffffff40a707950 */ /* 0x000fec0003c3ffff */
.L_x_30:
        /* <DEDUP_REMOVED lines=12> */
.L_x_51:


//--------------------- .text._Z5copyPPfS_        --------------------------
	.section	.text._Z5copyPPfS_,"ax",@progbits
	.align	128
        .global         _Z5copyPPfS_
        .type           _Z5copyPPfS_,@function
        .size           _Z5copyPPfS_,(.L_x_59 - _Z5copyPPfS_)
        .other          _Z5copyPPfS_,@"STO_CUDA_ENTRY STV_DEFAULT"
_Z5copyPPfS_:
.text._Z5copyPPfS_:
[----:B------:R-:W-:Y:S01]  /*0000*/  LDC R1, c[0x0][0x37c] ;  /* 0x0000df00ff017b82 */ /* 0x000fe20000000800 */
[----:B------:R-:W0:Y:S07]  /*0010*/  S2R R7, SR_CTAID.X ;  /* 0x0000000000077919 */ /* 0x000e2e0000002500 */
[----:B------:R-:W1:Y:S01]  /*0020*/  LDC.64 R2, c[0x0][0x380] ;  /* 0x0000e000ff027b82 */ /* 0x000e620000000a00 */
[----:B------:R-:W0:Y:S01]  /*0030*/  LDCU UR6, c[0x0][0x360] ;  /* 0x00006c00ff0677ac */ /* 0x000e220008000800 */
[----:B------:R-:W0:Y:S01]  /*0040*/  S2R R0, SR_TID.X ;  /* 0x0000000000007919 */ /* 0x000e220000002100 */
[----:B------:R-:W2:Y:S05]  /*0050*/  LDCU.64 UR4, c[0x0][0x358] ;  /* 0x00006b00ff0477ac */ /* 0x000eaa0008000a00 */
[----:B------:R-:W3:Y:S01]  /*0060*/  LDC.64 R4, c[0x0][0x388] ;  /* 0x0000e200ff047b82 */ /* 0x000ee20000000a00 */
[----:B0-----:R-:W-:-:S04]  /*0070*/  IMAD R7, R7, UR6, R0 ;  /* 0x0000000607077c24 */ /* 0x001fc8000f8e0200 */
[----:B-1----:R-:W-:-:S06]  /*0080*/  IMAD.WIDE.U32 R2, R7, 0x4, R2 ;  /* 0x0000000407027825 */ /* 0x002fcc00078e0002 */
[----:B--2---:R-:W2:Y:S01]  /*0090*/  LDG.E R3, desc[UR4][R2.64] ;  /* 0x0000000402037981 */ /* 0x004ea2000c1e1900 */
[----:B---3--:R-:W-:-:S05]  /*00a0*/  IMAD.WIDE.U32 R4, R7, 0x4, R4 ;  /* 0x0000000407047825 */ /* 0x008fca00078e0004 */
[----:B--2---:R-:W-:Y:S01]  /*00b0*/  STG.E desc[UR4][R4.64], R3 ;  /* 0x0000000304007986 */ /* 0x004fe2000c101904 */
[----:B------:R-:W-:Y:S05]  /*00c0*/  EXIT ;  /* 0x000000000000794d */ /* 0x000fea0003800000 */
.L_x_31:
        /* <DEDUP_REMOVED lines=11> */
.L_x_59:


//--------------------- .text._Z5calcBPfS_S_dddd  --------------------------
	.section	.text._Z5calcBPfS_S_dddd,"ax",@progbits
	.align	128
        .global         _Z5calcBPfS_S_dddd
        .type           _Z5calcBPfS_S_dddd,@function
        .size           _Z5calcBPfS_S_dddd,(.L_x_53 - _Z5calcBPfS_S_dddd)
        .other          _Z5calcBPfS_S_dddd,@"STO_CUDA_ENTRY STV_DEFAULT"
_Z5calcBPfS_S_dddd:
.text._Z5calcBPfS_S_dddd:
[----:B------:R-:W-:Y:S01]  /*0000*/  LDC R1, c[0x0][0x37c] ;  /* 0x0000df00ff017b82 */ /* 0x000fe20000000800 */
[----:B------:R-:W0:Y:S07]  /*0010*/  S2R R25, SR_TID.X ;  /* 0x0000000000197919 */ /* 0x000e2e0000002100 */
[----:B------:R-:W1:Y:S01]  /*0020*/  S2UR UR6, SR_CTAID.X ;  /* 0x00000000000679c3 */ /* 0x000e620000002500 */
[----:B------:R-:W2:Y:S01]  /*0030*/  LDCU UR4, c[0x0][0x370] ;  /* 0x00006e00ff0477ac */ /* 0x000ea20008000800 */
[----:B------:R-:W3:Y:S01]  /*0040*/  S2R R0, SR_CTAID.X ;  /* 0x0000000000007919 */ /* 0x000ee20000002500 */
[----:B------:R-:W4:Y:S01]  /*0050*/  LDCU UR10, c[0x0][0x360] ;  /* 0x00006c00ff0a77ac */ /* 0x000f220008000800 */
[----:B--2---:R-:W-:-:S02]  /*0060*/  UIADD3 UR4, UPT, UPT, UR4, -0x1, URZ ;  /* 0xffffffff04047890 */ /* 0x004fc4000fffe0ff */
[----:B----4-:R-:W-:Y:S01]  /*0070*/  UIADD3 UR5, UPT, UPT, UR10, -0x1, URZ ;  /* 0xffffffff0a057890 */ /* 0x010fe2000fffe0ff */
[----:B0-----:R-:W-:-:S04]  /*0080*/  ISETP.NE.AND P0, PT, R25, RZ, PT ;  /* 0x000000ff1900720c */ /* 0x001fc80003f05270 */
[----:B-1----:R-:W-:-:S04]  /*0090*/  ISETP.EQ.OR P0, PT, RZ, UR6, !P0 ;  /* 0x00000006ff007c0c */ /* 0x002fc8000c702670 */
[----:B---3--:R-:W-:-:S04]  /*00a0*/  ISETP.GE.U32.OR P0, PT, R0, UR4, P0 ;  /* 0x0000000400007c0c */ /* 0x008fc80008706470 */
[----:B------:R-:W-:-:S13]  /*00b0*/  ISETP.GE.U32.OR P0, PT, R25, UR5, P0 ;  /* 0x0000000519007c0c */ /* 0x000fda0008706470 */
[----:B------:R-:W-:Y:S05]  /*00c0*/  @P0 EXIT ;  /* 0x000000000000094d */ /* 0x000fea0003800000 */
[----:B------:R-:W0:Y:S01]  /*00d0*/  LDC R0, c[0x0][0x39c] ;  /* 0x0000e700ff007b82 */ /* 0x000e220000000800 */
[----:B------:R-:W1:Y:S07]  /*00e0*/  LDCU.64 UR12, c[0x0][0x358] ;  /* 0x00006b00ff0c77ac */ /* 0x000e6e0008000a00 */
[----:B------:R-:W2:Y:S01]  /*00f0*/  LDC.64 R6, c[0x0][0x398] ;  /* 0x0000e600ff067b82 */ /* 0x000ea20000000a00 */
[----:B0-----:R-:W2:Y:S01]  /*0100*/  MUFU.RCP64H R3, R0 ;  /* 0x0000000000037308 */ /* 0x001ea20000001800 */
[----:B------:R-:W-:-:S05]  /*0110*/  VIADD R2, R0, 0x300402 ;  /* 0x0030040200027836 */ /* 0x000fca0000000000 */
[----:B------:R-:W-:Y:S01]  /*0120*/  FSETP.GEU.AND P0, PT, |R2|, 5.8789094863358348022e-39, PT ;  /* 0x004004020200780b */ /* 0x000fe20003f0e200 */
[----:B--2---:R-:W-:-:S08]  /*0130*/  DFMA R4, R2, -R6, 1 ;  /* 0x3ff000000204742b */ /* 0x004fd00000000806 */
[----:B------:R-:W-:-:S08]  /*0140*/  DFMA R4, R4, R4, R4 ;  /* 0x000000040404722b */ /* 0x000fd00000000004 */
[----:B------:R-:W-:-:S08]  /*0150*/  DFMA R4, R2, R4, R2 ;  /* 0x000000040204722b */ /* 0x000fd00000000002 */
[----:B------:R-:W-:-:S08]  /*0160*/  DFMA R6, R4, -R6, 1 ;  /* 0x3ff000000406742b */ /* 0x000fd00000000806 */
[----:B------:R-:W-:-:S10]  /*0170*/  DFMA R6, R4, R6, R4 ;  /* 0x000000060406722b */ /* 0x000fd40000000004 */
[----:B------:R-:W-:Y:S02]  /*0180*/  R2UR UR4, R6 ;  /* 0x00000000060472ca */ /* 0x000fe400000e0000 */
[----:B------:R-:W-:Y:S01]  /*0190*/  R2UR UR5, R7 ;  /* 0x00000000070572ca */ /* 0x000fe200000e0000 */
[----:B-1----:R-:W-:-:S14]  /*01a0*/  @P0 BRA `(.L_x_32) ;  /* 0x0000000000100947 */ /* 0x002fdc0003800000 */
[----:B------:R-:W-:-:S05]  /*01b0*/  LOP3.LUT R0, R0, 0x7fffffff, RZ, 0xc0, !PT ;  /* 0x7fffffff00007812 */ /* 0x000fca00078ec0ff */
[----:B------:R-:W-:Y:S01]  /*01c0*/  VIADD R4, R0, 0xfff00000 ;  /* 0xfff0000000047836 */ /* 0x000fe20000000000 */
[----:B------:R-:W-:-:S07]  /*01d0*/  MOV R0, 0x1f0 ;  /* 0x000001f000007802 */ /* 0x000fce0000000f00 */
[----:B------:R-:W-:Y:S05]  /*01e0*/  CALL.REL.NOINC `($__internal_2_$__cuda_sm20_dblrcp_rn_slowpath_v3) ;  /* 0x0000000800747944 */ /* 0x000fea0003c00000 */
.L_x_32:
[----:B------:R-:W0:Y:S01]  /*01f0*/  LDC.64 R4, c[0x0][0x388] ;  /* 0x0000e200ff047b82 */ /* 0x000e220000000a00 */
[----:B------:R-:W-:-:S06]  /*0200*/  UIMAD UR6, UR10, UR6, URZ ;  /* 0x000000060a0672a4 */ /* 0x000fcc000f8e02ff */
[----:B------:R-:W-:Y:S01]  /*0210*/  VIADD R6, R25, UR6 ;  /* 0x0000000619067c36 */ /* 0x000fe20008000000 */
[----:B------:R-:W1:Y:S03]  /*0220*/  LDC.64 R8, c[0x0][0x3a8] ;  /* 0x0000ea00ff087b82 */ /* 0x000e660000000a00 */
[C---:B------:R-:W-:Y:S02]  /*0230*/  VIADD R0, R6.reuse, 0xffffffff ;  /* 0xffffffff06007836 */ /* 0x040fe40000000000 */
[----:B0-----:R-:W-:-:S04]  /*0240*/  IMAD.WIDE.U32 R2, R6, 0x4, R4 ;  /* 0x0000000406027825 */ /* 0x001fc800078e0004 */
[----:B------:R-:W-:Y:S01]  /*0250*/  IMAD.WIDE.U32 R4, R0, 0x4, R4 ;  /* 0x0000000400047825 */ /* 0x000fe200078e0004 */
[----:B------:R0:W2:Y:S05]  /*0260*/  LDG.E R7, desc[UR12][R2.64+0x4] ;  /* 0x0000040c02077981 */ /* 0x0000aa000c1e1900 */
[----:B------:R-:W2:Y:S01]  /*0270*/  LDG.E R4, desc[UR12][R4.64] ;  /* 0x0000000c04047981 */ /* 0x000ea2000c1e1900 */
[----:B-1----:R-:W-:Y:S01]  /*0280*/  DADD R8, R8, R8 ;  /* 0x0000000008087229 */ /* 0x002fe20000000008 */
[----:B------:R-:W-:Y:S09]  /*0290*/  BSSY.RECONVERGENT B0, `(.L_x_33) ;  /* 0x0000020000007945 */ /* 0x000ff20003800200 */
[----:B------:R-:W-:-:S02]  /*02a0*/  R2UR UR9, R9 ;  /* 0x00000000090972ca */ /* 0x000fc400000e0000 */
[----:B------:R-:W-:Y:S02]  /*02b0*/  R2UR UR8, R8 ;  /* 0x00000000080872ca */ /* 0x000fe400000e0000 */
[----:B------:R-:W-:-:S09]  /*02c0*/  MOV R8, 0x1 ;  /* 0x0000000100087802 */ /* 0x000fd20000000f00 */
[----:B------:R-:W1:Y:S01]  /*02d0*/  MUFU.RCP64H R9, UR9 ;  /* 0x0000000900097d08 */ /* 0x000e620008001800 */
[----:B------:R-:W-:Y:S02]  /*02e0*/  IMAD.U32 R11, RZ, RZ, UR9 ;  /* 0x00000009ff0b7e24 */ /* 0x000fe4000f8e00ff */
[----:B------:R-:W-:Y:S02]  /*02f0*/  IMAD.U32 R10, RZ, RZ, UR8 ;  /* 0x00000008ff0a7e24 */ /* 0x000fe4000f8e00ff */
[----:B0-----:R-:W-:Y:S02]  /*0300*/  IMAD.U32 R2, RZ, RZ, UR8 ;  /* 0x00000008ff027e24 */ /* 0x001fe4000f8e00ff */
[----:B------:R-:W-:Y:S02]  /*0310*/  IMAD.U32 R3, RZ, RZ, UR9 ;  /* 0x00000009ff037e24 */ /* 0x000fe4000f8e00ff */
[----:B-1----:R-:W-:-:S08]  /*0320*/  DFMA R10, R8, -R10, 1 ;  /* 0x3ff00000080a742b */ /* 0x002fd0000000080a */
[----:B------:R-:W-:-:S08]  /*0330*/  DFMA R10, R10, R10, R10 ;  /* 0x0000000a0a0a722b */ /* 0x000fd0000000000a */
[----:B------:R-:W-:-:S08]  /*0340*/  DFMA R10, R8, R10, R8 ;  /* 0x0000000a080a722b */ /* 0x000fd00000000008 */
[----:B------:R-:W-:-:S08]  /*0350*/  DFMA R2, R10, -R2, 1 ;  /* 0x3ff000000a02742b */ /* 0x000fd00000000802 */
[----:B------:R-:W-:Y:S01]  /*0360*/  DFMA R2, R10, R2, R10 ;  /* 0x000000020a02722b */ /* 0x000fe2000000000a */
[----:B--2---:R-:W-:-:S04]  /*0370*/  FADD R7, R7, -R4 ;  /* 0x8000000407077221 */ /* 0x004fc80000000000 */
[----:B------:R-:W0:Y:S03]  /*0380*/  F2F.F64.F32 R16, R7 ;  /* 0x0000000700107310 */ /* 0x000e260000201800 */
[----:B0-----:R-:W-:Y:S01]  /*0390*/  DMUL R4, R16, R2 ;  /* 0x0000000210047228 */ /* 0x001fe20000000000 */
[----:B------:R-:W-:-:S07]  /*03a0*/  FSETP.GEU.AND P1, PT, |R17|, 6.5827683646048100446e-37, PT ;  /* 0x036000001100780b */ /* 0x000fce0003f2e200 */
[----:B------:R-:W-:-:S08]  /*03b0*/  DFMA R8, R4, -UR8, R16 ;  /* 0x8000000804087c2b */ /* 0x000fd00008000010 */
[----:B------:R-:W-:-:S10]  /*03c0*/  DFMA R4, R2, R8, R4 ;  /* 0x000000080204722b */ /* 0x000fd40000000004 */
[----:B------:R-:W-:-:S05]  /*03d0*/  FFMA R2, RZ, UR9, R5 ;  /* 0x00000009ff027c23 */ /* 0x000fca0008000005 */
[----:B------:R-:W-:-:S13]  /*03e0*/  FSETP.GT.AND P0, PT, |R2|, 1.469367938527859385e-39, PT ;  /* 0x001000000200780b */ /* 0x000fda0003f04200 */
[----:B------:R-:W-:Y:S05]  /*03f0*/  @P0 BRA P1, `(.L_x_34) ;  /* 0x0000000000240947 */ /* 0x000fea0000800000 */
[----:B------:R-:W-:Y:S01]  /*0400*/  IMAD.U32 R2, RZ, RZ, UR8 ;  /* 0x00000008ff027e24 */ /* 0x000fe2000f8e00ff */
[----:B------:R-:W-:Y:S01]  /*0410*/  MOV R8, 0x470 ;  /* 0x0000047000087802 */ /* 0x000fe20000000f00 */
[----:B------:R-:W-:Y:S02]  /*0420*/  IMAD.U32 R14, RZ, RZ, UR8 ;  /* 0x00000008ff0e7e24 */ /* 0x000fe4000f8e00ff */
[----:B------:R-:W-:Y:S01]  /*0430*/  IMAD.U32 R3, RZ, RZ, UR9 ;  /* 0x00000009ff037e24 */ /* 0x000fe2000f8e00ff */
[----:B------:R-:W-:Y:S01]  /*0440*/  MOV R14, R2 ;  /* 0x00000002000e7202 */ /* 0x000fe20000000f00 */
[----:B------:R-:W-:-:S07]  /*0450*/  IMAD.U32 R15, RZ, RZ, UR9 ;  /* 0x00000009ff0f7e24 */ /* 0x000fce000f8e00ff */
[----:B------:R-:W-:Y:S05]  /*0460*/  CALL.REL.NOINC `($__internal_3_$__cuda_sm20_div_rn_f64_full) ;  /* 0x0000000800887944 */ /* 0x000fea0003c00000 */
[----:B------:R-:W-:Y:S02]  /*0470*/  IMAD.MOV.U32 R4, RZ, RZ, R28 ;  /* 0x000000ffff047224 */ /* 0x000fe400078e001c */
[----:B------:R-:W-:-:S07]  /*0480*/  IMAD.MOV.U32 R5, RZ, RZ, R29 ;  /* 0x000000ffff057224 */ /* 0x000fce00078e001d */
.L_x_34:
[----:B------:R-:W-:Y:S05]  /*0490*/  BSYNC.RECONVERGENT B0 ;  /* 0x0000000000007941 */ /* 0x000fea0003800200 */
.L_x_33:
[----:B------:R-:W0:Y:S01]  /*04a0*/  LDC.64 R8, c[0x0][0x390] ;  /* 0x0000e400ff087b82 */ /* 0x000e220000000a00 */
[----:B------:R-:W-:Y:S02]  /*04b0*/  UIADD3 UR6, UPT, UPT, UR6, UR10, URZ ;  /* 0x0000000a06067290 */ /* 0x000fe4000fffe0ff */
[----:B------:R-:W-:Y:S02]  /*04c0*/  VIADD R26, R6, UR10 ;  /* 0x0000000a061a7c36 */ /* 0x000fe40008000000 */
[----:B------:R-:W-:-:S03]  /*04d0*/  UIMAD UR6, UR10, -0x2, UR6 ;  /* 0xfffffffe0a0678a4 */ /* 0x000fc6000f8e0206 */
[----:B------:R-:W1:Y:S03]  /*04e0*/  LDC.64 R10, c[0x0][0x3a0] ;  /* 0x0000e800ff0a7b82 */ /* 0x000e660000000a00 */
[----:B------:R-:W-:Y:S02]  /*04f0*/  VIADD R25, R25, UR6 ;  /* 0x0000000619197c36 */ /* 0x000fe40008000000 */
[----:B0-----:R-:W-:-:S04]  /*0500*/  IMAD.WIDE.U32 R2, R26, 0x4, R8 ;  /* 0x000000041a027825 */ /* 0x001fc800078e0008 */
[----:B------:R-:W-:Y:S02]  /*0510*/  IMAD.WIDE.U32 R8, R25, 0x4, R8 ;  /* 0x0000000419087825 */ /* 0x000fe400078e0008 */
[----:B------:R-:W2:Y:S04]  /*0520*/  LDG.E R2, desc[UR12][R2.64] ;  /* 0x0000000c02027981 */ /* 0x000ea8000c1e1900 */
[----:B------:R-:W2:Y:S01]  /*0530*/  LDG.E R9, desc[UR12][R8.64] ;  /* 0x0000000c08097981 */ /* 0x000ea2000c1e1900 */
[----:B-1----:R-:W-:Y:S01]  /*0540*/  DADD R10, R10, R10 ;  /* 0x000000000a0a7229 */ /* 0x002fe2000000000a */
[----:B------:R-:W-:Y:S01]  /*0550*/  IMAD.MOV.U32 R12, RZ, RZ, 0x1 ;  /* 0x00000001ff0c7424 */ /* 0x000fe200078e00ff */
[----:B------:R-:W-:Y:S04]  /*0560*/  BSSY.RECONVERGENT B0, `(.L_x_35) ;  /* 0x0000016000007945 */ /* 0x000fe80003800200 */
[----:B------:R-:W0:Y:S02]  /*0570*/  MUFU.RCP64H R13, R11 ;  /* 0x0000000b000d7308 */ /* 0x000e240000001800 */
[----:B0-----:R-:W-:-:S08]  /*0580*/  DFMA R14, -R10, R12, 1 ;  /* 0x3ff000000a0e742b */ /* 0x001fd0000000010c */
[----:B------:R-:W-:-:S08]  /*0590*/  DFMA R14, R14, R14, R14 ;  /* 0x0000000e0e0e722b */ /* 0x000fd0000000000e */
[----:B------:R-:W-:-:S08]  /*05a0*/  DFMA R14, R12, R14, R12 ;  /* 0x0000000e0c0e722b */ /* 0x000fd0000000000c */
[----:B------:R-:W-:-:S08]  /*05b0*/  DFMA R12, -R10, R14, 1 ;  /* 0x3ff000000a0c742b */ /* 0x000fd0000000010e */
[----:B------:R-:W-:Y:S01]  /*05c0*/  DFMA R12, R14, R12, R14 ;  /* 0x0000000c0e0c722b */ /* 0x000fe2000000000e */
[----:B--2---:R-:W-:-:S06]  /*05d0*/  FADD R16, R2, -R9 ;  /* 0x8000000902107221 */ /* 0x004fcc0000000000 */
[----:B------:R-:W0:Y:S02]  /*05e0*/  F2F.F64.F32 R16, R16 ;  /* 0x0000001000107310 */ /* 0x000e240000201800 */
[----:B0-----:R-:W-:Y:S01]  /*05f0*/  DMUL R2, R16, R12 ;  /* 0x0000000c10027228 */ /* 0x001fe20000000000 */
[----:B------:R-:W-:-:S07]  /*0600*/  FSETP.GEU.AND P1, PT, |R17|, 6.5827683646048100446e-37, PT ;  /* 0x036000001100780b */ /* 0x000fce0003f2e200 */
[----:B------:R-:W-:-:S08]  /*0610*/  DFMA R8, -R10, R2, R16 ;  /* 0x000000020a08722b */ /* 0x000fd00000000110 */
[----:B------:R-:W-:-:S10]  /*0620*/  DFMA R2, R12, R8, R2 ;  /* 0x000000080c02722b */ /* 0x000fd40000000002 */
[----:B------:R-:W-:-:S05]  /*0630*/  FFMA R7, RZ, R11, R3 ;  /* 0x0000000bff077223 */ /* 0x000fca0000000003 */
[----:B------:R-:W-:-:S13]  /*0640*/  FSETP.GT.AND P0, PT, |R7|, 1.469367938527859385e-39, PT ;  /* 0x001000000700780b */ /* 0x000fda0003f04200 */
[----:B------:R-:W-:Y:S05]  /*0650*/  @P0 BRA P1, `(.L_x_36) ;  /* 0x0000000000180947 */ /* 0x000fea0000800000 */
[----:B------:R-:W-:Y:S01]  /*0660*/  MOV R14, R10 ;  /* 0x0000000a000e7202 */ /* 0x000fe20000000f00 */
[----:B------:R-:W-:Y:S01]  /*0670*/  IMAD.MOV.U32 R15, RZ, RZ, R11 ;  /* 0x000000ffff0f7224 */ /* 0x000fe200078e000b */
[----:B------:R-:W-:-:S07]  /*0680*/  MOV R8, 0x6a0 ;  /* 0x000006a000087802 */ /* 0x000fce0000000f00 */
[----:B------:R-:W-:Y:S05]  /*0690*/  CALL.REL.NOINC `($__internal_3_$__cuda_sm20_div_rn_f64_full) ;  /* 0x0000000400fc7944 */ /* 0x000fea0003c00000 */
[----:B------:R-:W-:Y:S02]  /*06a0*/  IMAD.MOV.U32 R2, RZ, RZ, R28 ;  /* 0x000000ffff027224 */ /* 0x000fe400078e001c */
[----:B------:R-:W-:-:S07]  /*06b0*/  IMAD.MOV.U32 R3, RZ, RZ, R29 ;  /* 0x000000ffff037224 */ /* 0x000fce00078e001d */
.L_x_36:
[----:B------:R-:W-:Y:S05]  /*06c0*/  BSYNC.RECONVERGENT B0 ;  /* 0x0000000000007941 */ /* 0x000fea0003800200 */
.L_x_35:
[----:B------:R-:W0:Y:S02]  /*06d0*/  LDC.64 R8, c[0x0][0x388] ;  /* 0x0000e200ff087b82 */ /* 0x000e240000000a00 */
[----:B0-----:R-:W-:-:S04]  /*06e0*/  IMAD.WIDE.U32 R26, R26, 0x4, R8 ;  /* 0x000000041a1a7825 */ /* 0x001fc800078e0008 */
[----:B------:R-:W-:Y:S02]  /*06f0*/  IMAD.WIDE.U32 R8, R25, 0x4, R8 ;  /* 0x0000000419087825 */ /* 0x000fe400078e0008 */
[----:B------:R-:W2:Y:S04]  /*0700*/  LDG.E R26, desc[UR12][R26.64] ;  /* 0x0000000c1a1a7981 */ /* 0x000ea8000c1e1900 */
[----:B------:R-:W2:Y:S01]  /*0710*/  LDG.E R9, desc[UR12][R8.64] ;  /* 0x0000000c08097981 */ /* 0x000ea2000c1e1900 */
[----:B------:R-:W0:Y:S01]  /*0720*/  MUFU.RCP64H R13, R11 ;  /* 0x0000000b000d7308 */ /* 0x000e220000001800 */
[----:B------:R-:W-:Y:S01]  /*0730*/  IMAD.MOV.U32 R12, RZ, RZ, 0x1 ;  /* 0x00000001ff0c7424 */ /* 0x000fe200078e00ff */
[----:B------:R-:W-:Y:S05]  /*0740*/  BSSY.RECONVERGENT B0, `(.L_x_37) ;  /* 0x0000018000007945 */ /* 0x000fea0003800200 */
        /* <DEDUP_REMOVED lines=10> */
[----:B------:R-:W-:Y:S02]  /*07f0*/  DFMA R8, R14, R8, R12 ;  /* 0x000000080e08722b */ /* 0x000fe4000000000c */
[----:B------:R-:W-:Y:S02]  /*0800*/  DADD R12, R2, R4 ;  /* 0x00000000020c7229 */ /* 0x000fe40000000004 */
[----:B------:R-:W-:-:S06]  /*0810*/  DMUL R4, R4, R4 ;  /* 0x0000000404047228 */ /* 0x000fcc0000000000 */
[----:B------:R-:W-:Y:S02]  /*0820*/  FFMA R7, RZ, R11, R9 ;  /* 0x0000000bff077223 */ /* 0x000fe40000000009 */
[----:B------:R-:W-:-:S03]  /*0830*/  DFMA R4, R12, UR4, -R4 ;  /* 0x000000040c047c2b */ /* 0x000fc60008000804 */
[----:B------:R-:W-:-:S13]  /*0840*/  FSETP.GT.AND P0, PT, |R7|, 1.469367938527859385e-39, PT ;  /* 0x001000000700780b */ /* 0x000fda0003f04200 */
[----:B------:R-:W-:Y:S05]  /*0850*/  @P0 BRA P1, `(.L_x_38) ;  /* 0x0000000000180947 */ /* 0x000fea0000800000 */
[----:B------:R-:W-:Y:S01]  /*0860*/  IMAD.MOV.U32 R14, RZ, RZ, R10 ;  /* 0x000000ffff0e7224 */ /* 0x000fe200078e000a */
[----:B------:R-:W-:Y:S02]  /*0870*/  MOV R15, R11 ;  /* 0x0000000b000f7202 */ /* 0x000fe40000000f00 */
[----:B------:R-:W-:-:S07]  /*0880*/  MOV R8, 0x8a0 ;  /* 0x000008a000087802 */ /* 0x000fce0000000f00 */
[----:B------:R-:W-:Y:S05]  /*0890*/  CALL.REL.NOINC `($__internal_3_$__cuda_sm20_div_rn_f64_full) ;  /* 0x00000004007c7944 */ /* 0x000fea0003c00000 */
[----:B------:R-:W-:Y:S02]  /*08a0*/  IMAD.MOV.U32 R8, RZ, RZ, R28 ;  /* 0x000000ffff087224 */ /* 0x000fe400078e001c */
[----:B------:R-:W-:-:S07]  /*08b0*/  IMAD.MOV.U32 R9, RZ, RZ, R29 ;  /* 0x000000ffff097224 */ /* 0x000fce00078e001d */
.L_x_38:
[----:B------:R-:W-:Y:S05]  /*08c0*/  BSYNC.RECONVERGENT B0 ;  /* 0x0000000000007941 */ /* 0x000fea0003800200 */
.L_x_37:
[----:B------:R-:W0:Y:S02]  /*08d0*/  LDC.64 R12, c[0x0][0x390] ;  /* 0x0000e400ff0c7b82 */ /* 0x000e240000000a00 */
[----:B0-----:R-:W-:-:S04]  /*08e0*/  IMAD.WIDE.U32 R10, R6, 0x4, R12 ;  /* 0x00000004060a7825 */ /* 0x001fc800078e000c */
[----:B------:R-:W-:Y:S02]  /*08f0*/  IMAD.WIDE.U32 R12, R0, 0x4, R12 ;  /* 0x00000004000c7825 */ /* 0x000fe400078e000c */
[----:B------:R-:W2:Y:S04]  /*0900*/  LDG.E R10, desc[UR12][R10.64+0x4] ;  /* 0x0000040c0a0a7981 */ /* 0x000ea8000c1e1900 */
[----:B------:R-:W2:Y:S01]  /*0910*/  LDG.E R13, desc[UR12][R12.64] ;  /* 0x0000000c0c0d7981 */ /* 0x000ea2000c1e1900 */
[----:B------:R-:W0:Y:S01]  /*0920*/  MUFU.RCP64H R15, UR9 ;  /* 0x00000009000f7d08 */ /* 0x000e220008001800 */
[----:B------:R-:W-:Y:S01]  /*0930*/  IMAD.U32 R16, RZ, RZ, UR8 ;  /* 0x00000008ff107e24 */ /* 0x000fe2000f8e00ff */
[----:B------:R-:W-:Y:S01]  /*0940*/  BSSY.RECONVERGENT B0, `(.L_x_39) ;  /* 0x000001d000007945 */ /* 0x000fe20003800200 */
[----:B------:R-:W-:-:S02]  /*0950*/  IMAD.U32 R17, RZ, RZ, UR9 ;  /* 0x00000009ff117e24 */ /* 0x000fc4000f8e00ff */
[----:B------:R-:W-:-:S06]  /*0960*/  IMAD.MOV.U32 R14, RZ, RZ, 0x1 ;  /* 0x00000001ff0e7424 */ /* 0x000fcc00078e00ff */
[----:B0-----:R-:W-:-:S08]  /*0970*/  DFMA R16, R14, -R16, 1 ;  /* 0x3ff000000e10742b */ /* 0x001fd00000000810 */
[----:B------:R-:W-:-:S08]  /*0980*/  DFMA R16, R16, R16, R16 ;  /* 0x000000101010722b */ /* 0x000fd00000000010 */
[----:B------:R-:W-:Y:S01]  /*0990*/  DFMA R18, R14, R16, R14 ;  /* 0x000000100e12722b */ /* 0x000fe2000000000e */
[----:B------:R-:W-:Y:S01]  /*09a0*/  MOV R16, UR8 ;  /* 0x0000000800107c02 */ /* 0x000fe20008000f00 */
[----:B------:R-:W-:Y:S02]  /*09b0*/  IMAD.U32 R17, RZ, RZ, UR9 ;  /* 0x00000009ff117e24 */ /* 0x000fe4000f8e00ff */
[----:B--2---:R-:W-:-:S04]  /*09c0*/  FADD R0, R10, -R13 ;  /* 0x8000000d0a007221 */ /* 0x004fc80000000000 */
[C---:B------:R-:W-:Y:S01]  /*09d0*/  DFMA R10, R18.reuse, -R16, 1 ;  /* 0x3ff00000120a742b */ /* 0x040fe20000000810 */
[----:B------:R-:W0:Y:S07]  /*09e0*/  F2F.F64.F32 R14, R0 ;  /* 0x00000000000e7310 */ /* 0x000e2e0000201800 */
[----:B------:R-:W-:Y:S02]  /*09f0*/  DFMA R18, R18, R10, R18 ;  /* 0x0000000a1212722b */ /* 0x000fe40000000012 */
[----:B0-----:R-:W-:-:S08]  /*0a00*/  DMUL R16, R14, R8 ;  /* 0x000000080e107228 */ /* 0x001fd00000000000 */
[----:B------:R-:W-:Y:S02]  /*0a10*/  DMUL R8, R18, R16 ;  /* 0x0000001012087228 */ /* 0x000fe40000000000 */
[----:B------:R-:W-:-:S06]  /*0a20*/  FSETP.GEU.AND P1, PT, |R17|, 6.5827683646048100446e-37, PT ;  /* 0x036000001100780b */ /* 0x000fcc0003f2e200 */
[----:B------:R-:W-:-:S08]  /*0a30*/  DFMA R10, R8, -UR8, R16 ;  /* 0x80000008080a7c2b */ /* 0x000fd00008000010 */
[----:B------:R-:W-:-:S10]  /*0a40*/  DFMA R8, R18, R10, R8 ;  /* 0x0000000a1208722b */ /* 0x000fd40000000008 */
[----:B------:R-:W-:-:S05]  /*0a50*/  FFMA R7, RZ, UR9, R9 ;  /* 0x00000009ff077c23 */ /* 0x000fca0008000009 */
[----:B------:R-:W-:-:S13]  /*0a60*/  FSETP.GT.AND P0, PT, |R7|, 1.469367938527859385e-39, PT ;  /* 0x001000000700780b */ /* 0x000fda0003f04200 */
[----:B------:R-:W-:Y:S05]  /*0a70*/  @P0 BRA P1, `(.L_x_40) ;  /* 0x0000000000240947 */ /* 0x000fea0000800000 */
[----:B------:R-:W-:Y:S02]  /*0a80*/  IMAD.U32 R8, RZ, RZ, UR8 ;  /* 0x00000008ff087e24 */ /* 0x000fe4000f8e00ff */
[----:B------:R-:W-:Y:S02]  /*0a90*/  IMAD.U32 R14, RZ, RZ, UR8 ;  /* 0x00000008ff0e7e24 */ /* 0x000fe4000f8e00ff */
[----:B------:R-:W-:Y:S01]  /*0aa0*/  IMAD.U32 R9, RZ, RZ, UR9 ;  /* 0x00000009ff097e24 */ /* 0x000fe2000f8e00ff */
[----:B------:R-:W-:Y:S01]  /*0ab0*/  MOV R14, R8 ;  /* 0x00000008000e7202 */ /* 0x000fe20000000f00 */
[----:B------:R-:W-:Y:S01]  /*0ac0*/  IMAD.U32 R15, RZ, RZ, UR9 ;  /* 0x00000009ff0f7e24 */ /* 0x000fe2000f8e00ff */
[----:B------:R-:W-:-:S07]  /*0ad0*/  MOV R8, 0xaf0 ;  /* 0x00000af000087802 */ /* 0x000fce0000000f00 */
[----:B------:R-:W-:Y:S05]  /*0ae0*/  CALL.REL.NOINC `($__internal_3_$__cuda_sm20_div_rn_f64_full) ;  /* 0x0000000000e87944 */ /* 0x000fea0003c00000 */
[----:B------:R-:W-:Y:S02]  /*0af0*/  IMAD.MOV.U32 R8, RZ, RZ, R28 ;  /* 0x000000ffff087224 */ /* 0x000fe400078e001c */
[----:B------:R-:W-:-:S07]  /*0b00*/  IMAD.MOV.U32 R9, RZ, RZ, R29 ;  /* 0x000000ffff097224 */ /* 0x000fce00078e001d */
.L_x_40:
[----:B------:R-:W-:Y:S05]  /*0b10*/  BSYNC.RECONVERGENT B0 ;  /* 0x0000000000007941 */ /* 0x000fea0003800200 */
.L_x_39:
[----:B------:R-:W-:Y:S01]  /*0b20*/  DADD R8, R8, R8 ;  /* 0x0000000008087229 */ /* 0x000fe20000000008 */
[----:B------:R-:W0:Y:S07]  /*0b30*/  LDCU.64 UR4, c[0x0][0x3b0] ;  /* 0x00007600ff0477ac */ /* 0x000e2e0008000a00 */
[----:B------:R-:W-:Y:S02]  /*0b40*/  DADD R4, R4, -R8 ;  /* 0x0000000004047229 */ /* 0x000fe40000000808 */
[----:B------:R-:W1:Y:S06]  /*0b50*/  LDC.64 R8, c[0x0][0x380] ;  /* 0x0000e000ff087b82 */ /* 0x000e6c0000000a00 */
[----:B------:R-:W-:-:S08]  /*0b60*/  DFMA R4, -R2, R2, R4 ;  /* 0x000000020204722b */ /* 0x000fd00000000104 */
[----:B0-----:R-:W-:-:S10]  /*0b70*/  DMUL R4, R4, UR4 ;  /* 0x0000000404047c28 */ /* 0x001fd40008000000 */
[----:B------:R-:W0:Y:S01]  /*0b80*/  F2F.F32.F64 R5, R4 ;  /* 0x0000000400057310 */ /* 0x000e220000301000 */
[----:B-1----:R-:W-:-:S05]  /*0b90*/  IMAD.WIDE.U32 R6, R6, 0x4, R8 ;  /* 0x0000000406067825 */ /* 0x002fca00078e0008 */
[----:B0-----:R-:W-:Y:S01]  /*0ba0*/  STG.E desc[UR12][R6.64], R5 ;  /* 0x0000000506007986 */ /* 0x001fe2000c10190c */
[----:B------:R-:W-:Y:S05]  /*0bb0*/  EXIT ;  /* 0x000000000000794d */ /* 0x000fea0003800000 */
        .weak           $__internal_2_$__cuda_sm20_dblrcp_rn_slowpath_v3
        .type           $__internal_2_$__cuda_sm20_dblrcp_rn_slowpath_v3,@function
        .size           $__internal_2_$__cuda_sm20_dblrcp_rn_slowpath_v3,($__internal_3_$__cuda_sm20_div_rn_f64_full - $__internal_2_$__cuda_sm20_dblrcp_rn_slowpath_v3)
$__internal_2_$__cuda_sm20_dblrcp_rn_slowpath_v3:
[----:B------:R-:W0:Y:S01]  /*0bc0*/  LDC.64 R8, c[0x0][0x398] ;  /* 0x0000e600ff087b82 */ /* 0x000e220000000a00 */
[----:B------:R-:W1:Y:S01]  /*0bd0*/  LDCU UR7, c[0x0][0x39c] ;  /* 0x00007380ff0777ac */ /* 0x000e620008000800 */
[----:B0-----:R-:W-:-:S14]  /*0be0*/  DSETP.GTU.AND P0, PT, |R8|, +INF , PT ;  /* 0x7ff000000800742a */ /* 0x001fdc0003f0c200 */
[----:B-1----:R-:W-:Y:S05]  /*0bf0*/  @P0 BRA `(.L_x_41) ;  /* 0x0000000000900947 */ /* 0x002fea0003800000 */
[----:B------:R-:W-:-:S04]  /*0c00*/  ULOP3.LUT UR8, UR7, 0x7fffffff, URZ, 0xc0, !UPT ;  /* 0x7fffffff07087892 */ /* 0x000fc8000f8ec0ff */
[----:B------:R-:W-:-:S04]  /*0c10*/  UIADD3 UR4, UPT, UPT, UR8, -0x1, URZ ;  /* 0xffffffff08047890 */ /* 0x000fc8000fffe0ff */
[----:B------:R-:W-:-:S11]  /*0c20*/  UISETP.GE.U32.AND UP0, UPT, UR4, 0x7fefffff, UPT ;  /* 0x7fefffff0400788c */ /* 0x000fd6000bf06070 */
[----:B------:R-:W-:Y:S01]  /*0c30*/  @UP0 ULOP3.LUT UR5, UR7, 0x7ff00000, URZ, 0x3c, !UPT ;  /* 0x7ff0000007050892 */ /* 0x000fe2000f8e3cff */
[----:B------:R-:W-:Y:S01]  /*0c40*/  @UP0 UMOV UR4, URZ ;  /* 0x000000ff00040c82 */ /* 0x000fe20008000000 */
[----:B------:R-:W-:Y:S10]  /*0c50*/  BRA.U UP0, `(.L_x_42) ;  /* 0x0000000100807547 */ /* 0x000ff4000b800000 */
[----:B------:R-:W-:-:S09]  /*0c60*/  UISETP.GE.U32.AND UP0, UPT, UR8, 0x1000001, UPT ;  /* 0x010000010800788c */ /* 0x000fd2000bf06070 */
[----:B------:R-:W-:Y:S05]  /*0c70*/  BRA.U !UP0, `(.L_x_43) ;  /* 0x0000000108447547 */ /* 0x000fea000b800000 */
[----:B------:R-:W-:Y:S01]  /*0c80*/  UIADD3 UR4, UPT, UPT, UR7, -0x3fe00000, URZ ;  /* 0xc020000007047890 */ /* 0x000fe2000fffe0ff */
[----:B------:R-:W0:Y:S05]  /*0c90*/  LDCU UR5, c[0x0][0x398] ;  /* 0x00007300ff0577ac */ /* 0x000e2a0008000800 */
[----:B------:R-:W-:-:S03]  /*0ca0*/  IMAD.U32 R3, RZ, RZ, UR4 ;  /* 0x00000004ff037e24 */ /* 0x000fc6000f8e00ff */
[----:B------:R-:W1:Y:S01]  /*0cb0*/  MUFU.RCP64H R5, UR4 ;  /* 0x0000000400057d08 */ /* 0x000e620008001800 */
[----:B0-----:R-:W-:-:S06]  /*0cc0*/  IMAD.U32 R2, RZ, RZ, UR5 ;  /* 0x00000005ff027e24 */ /* 0x001fcc000f8e00ff */
[----:B-1----:R-:W-:-:S08]  /*0cd0*/  DFMA R6, -R2, R4, 1 ;  /* 0x3ff000000206742b */ /* 0x002fd00000000104 */
[----:B------:R-:W-:-:S08]  /*0ce0*/  DFMA R6, R6, R6, R6 ;  /* 0x000000060606722b */ /* 0x000fd00000000006 */
[----:B------:R-:W-:-:S08]  /*0cf0*/  DFMA R6, R4, R6, R4 ;  /* 0x000000060406722b */ /* 0x000fd00000000004 */
[----:B------:R-:W-:-:S08]  /*0d00*/  DFMA R2, -R2, R6, 1 ;  /* 0x3ff000000202742b */ /* 0x000fd00000000106 */
[----:B------:R-:W-:-:S08]  /*0d10*/  DFMA R2, R6, R2, R6 ;  /* 0x000000020602722b */ /* 0x000fd00000000006 */
[----:B------:R-:W-:-:S08]  /*0d20*/  DMUL R2, R2, 2.2250738585072013831e-308 ;  /* 0x0010000002027828 */ /* 0x000fd00000000000 */
[----:B------:R-:W-:-:S08]  /*0d30*/  DFMA R4, R2, -R8, 1 ;  /* 0x3ff000000204742b */ /* 0x000fd00000000808 */
[----:B------:R-:W-:-:S08]  /*0d40*/  DFMA R4, R4, R4, R4 ;  /* 0x000000040404722b */ /* 0x000fd00000000004 */
[----:B------:R-:W-:-:S10]  /*0d50*/  DFMA R4, R2, R4, R2 ;  /* 0x000000040204722b */ /* 0x000fd40000000002 */
[----:B------:R-:W-:Y:S02]  /*0d60*/  R2UR UR4, R4 ;  /* 0x00000000040472ca */ /* 0x000fe400000e0000 */
[----:B------:R-:W-:Y:S01]  /*0d70*/  R2UR UR5, R5 ;  /* 0x00000000050572ca */ /* 0x000fe200000e0000 */
[----:B------:R-:W-:-:S14]  /*0d80*/  BRA `(.L_x_42) ;  /* 0x0000000000347947 */ /* 0x000fdc0003800000 */
.L_x_43:
[----:B------:R-:W-:-:S06]  /*0d90*/  DMUL R2, R8, 8.11296384146066816958e+31 ;  /* 0x4690000008027828 */ /* 0x000fcc0000000000 */
[----:B------:R-:W0:Y:S02]  /*0da0*/  MUFU.RCP64H R5, R3 ;  /* 0x0000000300057308 */ /* 0x000e240000001800 */
[----:B0-----:R-:W-:-:S08]  /*0db0*/  DFMA R6, -R2, R4, 1 ;  /* 0x3ff000000206742b */ /* 0x001fd00000000104 */
[----:B------:R-:W-:-:S08]  /*0dc0*/  DFMA R6, R6, R6, R6 ;  /* 0x000000060606722b */ /* 0x000fd00000000006 */
[----:B------:R-:W-:-:S08]  /*0dd0*/  DFMA R6, R4, R6, R4 ;  /* 0x000000060406722b */ /* 0x000fd00000000004 */
[----:B------:R-:W-:-:S08]  /*0de0*/  DFMA R4, -R2, R6, 1 ;  /* 0x3ff000000204742b */ /* 0x000fd00000000106 */
[----:B------:R-:W-:-:S08]  /*0df0*/  DFMA R4, R6, R4, R6 ;  /* 0x000000040604722b */ /* 0x000fd00000000006 */
[----:B------:R-:W-:-:S10]  /*0e00*/  DMUL R4, R4, 8.11296384146066816958e+31 ;  /* 0x4690000004047828 */ /* 0x000fd40000000000 */
[----:B------:R-:W-:Y:S02]  /*0e10*/  R2UR UR4, R4 ;  /* 0x00000000040472ca */ /* 0x000fe400000e0000 */
[----:B------:R-:W-:Y:S01]  /*0e20*/  R2UR UR5, R5 ;  /* 0x00000000050572ca */ /* 0x000fe200000e0000 */
[----:B------:R-:W-:-:S14]  /*0e30*/  BRA `(.L_x_42) ;  /* 0x0000000000087947 */ /* 0x000fdc0003800000 */
.L_x_41:
[----:B------:R-:W0:Y:S01]  /*0e40*/  LDCU UR4, c[0x0][0x398] ;  /* 0x00007300ff0477ac */ /* 0x000e220008000800 */
[----:B------:R-:W-:-:S12]  /*0e50*/  ULOP3.LUT UR5, UR7, 0x80000, URZ, 0xfc, !UPT ;  /* 0x0008000007057892 */ /* 0x000fd8000f8efcff */
.L_x_42:
[----:B------:R-:W-:Y:S01]  /*0e60*/  IMAD.MOV.U32 R2, RZ, RZ, R0 ;  /* 0x000000ffff027224 */ /* 0x000fe200078e0000 */
[----:B------:R-:W-:-:S04]  /*0e70*/  MOV R3, 0x0 ;  /* 0x0000000000037802 */ /* 0x000fc80000000f00 */
[----:B0-----:R-:W-:Y:S05]  /*0e80*/  RET.REL.NODEC R2 `(_Z5calcBPfS_S_dddd) ;  /* 0xfffffff0025c7950 */ /* 0x001fea0003c3ffff */
        .weak           $__internal_3_$__cuda_sm20_div_rn_f64_full
        .type           $__internal_3_$__cuda_sm20_div_rn_f64_full,@function
        .size           $__internal_3_$__cuda_sm20_div_rn_f64_full,(.L_x_53 - $__internal_3_$__cuda_sm20_div_rn_f64_full)
$__internal_3_$__cuda_sm20_div_rn_f64_full:
[C---:B------:R-:W-:Y:S01]  /*0e90*/  FSETP.GEU.AND P0, PT, |R15|.reuse, 1.469367938527859385e-39, PT ;  /* 0x001000000f00780b */ /* 0x040fe20003f0e200 */
[----:B------:R-:W-:Y:S01]  /*0ea0*/  IMAD.MOV.U32 R18, RZ, RZ, 0x1 ;  /* 0x00000001ff127424 */ /* 0x000fe200078e00ff */
[----:B------:R-:W-:Y:S01]  /*0eb0*/  LOP3.LUT R12, R15, 0x800fffff, RZ, 0xc0, !PT ;  /* 0x800fffff0f0c7812 */ /* 0x000fe200078ec0ff */
[----:B------:R-:W-:Y:S01]  /*0ec0*/  IMAD.MOV.U32 R9, RZ, RZ, 0x1ca00000 ;  /* 0x1ca00000ff097424 */ /* 0x000fe200078e00ff */
[C---:B------:R-:W-:Y:S01]  /*0ed0*/  FSETP.GEU.AND P2, PT, |R17|.reuse, 1.469367938527859385e-39, PT ;  /* 0x001000001100780b */ /* 0x040fe20003f4e200 */
[----:B------:R-:W-:Y:S01]  /*0ee0*/  BSSY.RECONVERGENT B1, `(.L_x_44) ;  /* 0x0000052000017945 */ /* 0x000fe20003800200 */
[----:B------:R-:W-:Y:S01]  /*0ef0*/  LOP3.LUT R13, R12, 0x3ff00000, RZ, 0xfc, !PT ;  /* 0x3ff000000c0d7812 */ /* 0x000fe200078efcff */
[----:B------:R-:W-:Y:S01]  /*0f00*/  IMAD.MOV.U32 R12, RZ, RZ, R14 ;  /* 0x000000ffff0c7224 */ /* 0x000fe200078e000e */
[----:B------:R-:W-:Y:S02]  /*0f10*/  LOP3.LUT R7, R17, 0x7ff00000, RZ, 0xc0, !PT ;  /* 0x7ff0000011077812 */ /* 0x000fe400078ec0ff */
[----:B------:R-:W-:-:S03]  /*0f20*/  LOP3.LUT R24, R15, 0x7ff00000, RZ, 0xc0, !PT ;  /* 0x7ff000000f187812 */ /* 0x000fc600078ec0ff */
[----:B------:R-:W-:Y:S01]  /*0f30*/  @!P0 DMUL R12, R14, 8.98846567431157953865e+307 ;  /* 0x7fe000000e0c8828 */ /* 0x000fe20000000000 */
[----:B------:R-:W-:-:S03]  /*0f40*/  ISETP.GE.U32.AND P1, PT, R7, R24, PT ;  /* 0x000000180700720c */ /* 0x000fc60003f26070 */
[----:B------:R-:W-:Y:S02]  /*0f50*/  @!P2 LOP3.LUT R22, R15, 0x7ff00000, RZ, 0xc0, !PT ;  /* 0x7ff000000f16a812 */ /* 0x000fe400078ec0ff */
[----:B------:R-:W0:Y:S02]  /*0f60*/  MUFU.RCP64H R19, R13 ;  /* 0x0000000d00137308 */ /* 0x000e240000001800 */
[----:B------:R-:W-:Y:S01]  /*0f70*/  @!P2 ISETP.GE.U32.AND P3, PT, R7, R22, PT ;  /* 0x000000160700a20c */ /* 0x000fe20003f66070 */
[----:B------:R-:W-:Y:S01]  /*0f80*/  @!P2 IMAD.MOV.U32 R22, RZ, RZ, RZ ;  /* 0x000000ffff16a224 */ /* 0x000fe200078e00ff */
[----:B------:R-:W-:Y:S02]  /*0f90*/  @!P0 LOP3.LUT R24, R13, 0x7ff00000, RZ, 0xc0, !PT ;  /* 0x7ff000000d188812 */ /* 0x000fe400078ec0ff */
[----:B------:R-:W-:-:S03]  /*0fa0*/  @!P2 SEL R23, R9, 0x63400000, !P3 ;  /* 0x634000000917a807 */ /* 0x000fc60005800000 */
[----:B------:R-:W-:Y:S01]  /*0fb0*/  VIADD R27, R24, 0xffffffff ;  /* 0xffffffff181b7836 */ /* 0x000fe20000000000 */
[----:B0-----:R-:W-:-:S08]  /*0fc0*/  DFMA R20, R18, -R12, 1 ;  /* 0x3ff000001214742b */ /* 0x001fd0000000080c */
[----:B------:R-:W-:-:S08]  /*0fd0*/  DFMA R20, R20, R20, R20 ;  /* 0x000000141414722b */ /* 0x000fd00000000014 */
[----:B------:R-:W-:Y:S01]  /*0fe0*/  DFMA R20, R18, R20, R18 ;  /* 0x000000141214722b */ /* 0x000fe20000000012 */
[--C-:B------:R-:W-:Y:S02]  /*0ff0*/  @!P2 LOP3.LUT R18, R23, 0x80000000, R17.reuse, 0xf8, !PT ;  /* 0x800000001712a812 */ /* 0x100fe400078ef811 */
[----:B------:R-:W-:Y:S02]  /*1000*/  SEL R19, R9, 0x63400000, !P1 ;  /* 0x6340000009137807 */ /* 0x000fe40004800000 */
[----:B------:R-:W-:Y:S01]  /*1010*/  @!P2 LOP3.LUT R23, R18, 0x100000, RZ, 0xfc, !PT ;  /* 0x001000001217a812 */ /* 0x000fe200078efcff */
[----:B------:R-:W-:Y:S02]  /*1020*/  IMAD.MOV.U32 R18, RZ, RZ, R16 ;  /* 0x000000ffff127224 */ /* 0x000fe400078e0010 */
[----:B------:R-:W-:Y:S01]  /*1030*/  DFMA R28, R20, -R12, 1 ;  /* 0x3ff00000141c742b */ /* 0x000fe2000000080c */
[----:B------:R-:W-:-:S06]  /*1040*/  LOP3.LUT R19, R19, 0x800fffff, R17, 0xf8, !PT ;  /* 0x800fffff13137812 */ /* 0x000fcc00078ef811 */
[----:B------:R-:W-:Y:S02]  /*1050*/  @!P2 DFMA R18, R18, 2, -R22 ;  /* 0x400000001212a82b */ /* 0x000fe40000000816 */
[----:B------:R-:W-:-:S08]  /*1060*/  DFMA R28, R20, R28, R20 ;  /* 0x0000001c141c722b */ /* 0x000fd00000000014 */
[----:B------:R-:W-:-:S08]  /*1070*/  DMUL R20, R28, R18 ;  /* 0x000000121c147228 */ /* 0x000fd00000000000 */
[----:B------:R-:W-:-:S08]  /*1080*/  DFMA R22, R20, -R12, R18 ;  /* 0x8000000c1416722b */ /* 0x000fd00000000012 */
[----:B------:R-:W-:Y:S01]  /*1090*/  DFMA R22, R28, R22, R20 ;  /* 0x000000161c16722b */ /* 0x000fe20000000014 */
[----:B------:R-:W-:Y:S02]  /*10a0*/  MOV R20, R7 ;  /* 0x0000000700147202 */ /* 0x000fe40000000f00 */
[----:B------:R-:W-:-:S05]  /*10b0*/  @!P2 LOP3.LUT R20, R19, 0x7ff00000, RZ, 0xc0, !PT ;  /* 0x7ff000001314a812 */ /* 0x000fca00078ec0ff */
[----:B------:R-:W-:-:S05]  /*10c0*/  VIADD R21, R20, 0xffffffff ;  /* 0xffffffff14157836 */ /* 0x000fca0000000000 */
[----:B------:R-:W-:-:S04]  /*10d0*/  ISETP.GT.U32.AND P0, PT, R21, 0x7feffffe, PT ;  /* 0x7feffffe1500780c */ /* 0x000fc80003f04070 */
[----:B------:R-:W-:-:S13]  /*10e0*/  ISETP.GT.U32.OR P0, PT, R27, 0x7feffffe, P0 ;  /* 0x7feffffe1b00780c */ /* 0x000fda0000704470 */
        /* <DEDUP_REMOVED lines=13> */
[----:B------:R-:W-:-:S09]  /*11c0*/  MOV R16, RZ ;  /* 0x000000ff00107202 */ /* 0x000fd20000000f00 */
        /* <DEDUP_REMOVED lines=14> */
.L_x_45:
        /* <DEDUP_REMOVED lines=12> */
[----:B------:R-:W-:Y:S01]  /*1370*/  @!P0 IMAD.MOV.U32 R28, RZ, RZ, RZ ;  /* 0x000000ffff1c8224 */ /* 0x000fe200078e00ff */
[----:B------:R-:W-:-:S03]  /*1380*/  @P0 MOV R28, RZ ;  /* 0x000000ff001c0202 */ /* 0x000fc60000000f00 */
[----:B------:R-:W-:Y:S01]  /*1390*/  @P0 IMAD.MOV.U32 R29, RZ, RZ, R7 ;  /* 0x000000ffff1d0224 */ /* 0x000fe200078e0007 */
[----:B------:R-:W-:Y:S06]  /*13a0*/  BRA `(.L_x_46) ;  /* 0x0000000000147947 */ /* 0x000fec0003800000 */
.L_x_48:
[----:B------:R-:W-:Y:S01]  /*13b0*/  LOP3.LUT R29, R15, 0x80000, RZ, 0xfc, !PT ;  /* 0x000800000f1d7812 */ /* 0x000fe200078efcff */
[----:B------:R-:W-:Y:S01]  /*13c0*/  IMAD.MOV.U32 R28, RZ, RZ, R14 ;  /* 0x000000ffff1c7224 */ /* 0x000fe200078e000e */
[----:B------:R-:W-:Y:S06]  /*13d0*/  BRA `(.L_x_46) ;  /* 0x0000000000087947 */ /* 0x000fec0003800000 */
.L_x_47:
[----:B------:R-:W-:Y:S01]  /*13e0*/  LOP3.LUT R29, R17, 0x80000, RZ, 0xfc, !PT ;  /* 0x00080000111d7812 */ /* 0x000fe200078efcff */
[----:B------:R-:W-:-:S07]  /*13f0*/  IMAD.MOV.U32 R28, RZ, RZ, R16 ;  /* 0x000000ffff1c7224 */ /* 0x000fce00078e0010 */
.L_x_46:
[----:B------:R-:W-:Y:S05]  /*1400*/  BSYNC.RECONVERGENT B1 ;  /* 0x0000000000017941 */ /* 0x000fea0003800200 */
.L_x_44:
[----:B------:R-:W-:-:S04]  /*1410*/  IMAD.MOV.U32 R9, RZ, RZ, 0x0 ;  /* 0x00000000ff097424 */ /* 0x000fc800078e00ff */
[----:B------:R-:W-:Y:S05]  /*1420*/  RET.REL.NODEC R8 `(_Z5calcBPfS_S_dddd) ;  /* 0xffffffe808f47950 */ /* 0x000fea0003c3ffff */
.L_x_49:
        /* <DEDUP_REMOVED lines=13> */
.L_x_53:


//--------------------- .nv.shared.reserved.0     --------------------------
	.section	.nv.shared.reserved.0,"aw",@nobits
	.weak		__nv_reservedSMEM_offset_0_alias
	.size		__nv_reservedSMEM_offset_0_alias, 0, 64
	.other		__nv_reservedSMEM_offset_0_alias,@"STO_CUDA_RESERVED_SHARED STV_DEFAULT"
__nv_reservedSMEM_offset_0_alias:
	.zero		0
	.zero		64


//--------------------- .nv.constant0._Z14calcBoundaryUVPfS_ --------------------------
	.section	.nv.constant0._Z14calcBoundaryUVPfS_,"a",@progbits
	.sectionflags	@""
	.align	4
.nv.constant0._Z14calcBoundaryUVPfS_:
	.zero		912


//--------------------- .nv.constant0._Z6calcUVPfS_S_S_S_ddddd --------------------------
	.section	.nv.constant0._Z6calcUVPfS_S_S_S_ddddd,"a",@progbits
	.sectionflags	@""
	.align	4
.nv.constant0._Z6calcUVPfS_S_S_S_ddddd:
	.zero		976


//--------------------- .nv.constant0._Z6copyUVPfS_S_S_ --------------------------
	.section	.nv.constant0._Z6copyUVPfS_S_S_,"a",@progbits
	.sectionflags	@""
	.align	4
.nv.constant0._Z6copyUVPfS_S_S_:
	.zero		928


//--------------------- .nv.constant0._Z13calcBoundaryPPf --------------------------
	.section	.nv.constant0._Z13calcBoundaryPPf,"a",@progbits
	.sectionflags	@""
	.align	4
.nv.constant0._Z13calcBoundaryPPf:
	.zero		904


//--------------------- .nv.constant0._Z5calcPPfS_S_dd --------------------------
	.section	.nv.constant0._Z5calcPPfS_S_dd,"a",@progbits
	.sectionflags	@""
	.align	4
.nv.constant0._Z5calcPPfS_S_dd:
	.zero		936


//--------------------- .nv.constant0._Z5copyPPfS_ --------------------------
	.section	.nv.constant0._Z5copyPPfS_,"a",@progbits
	.sectionflags	@""
	.align	4
.nv.constant0._Z5copyPPfS_:
	.zero		912


//--------------------- .nv.constant0._Z5calcBPfS_S_dddd --------------------------
	.section	.nv.constant0._Z5calcBPfS_S_dddd,"a",@progbits
	.sectionflags	@""
	.align	4
.nv.constant0._Z5calcBPfS_S_dddd:
	.zero		952


//--------------------- SYMBOLS --------------------------

	.type		.nv.reservedSmem.offset0,@object
	.size		.nv.reservedSmem.offset0,0x4
